//
// Generated by NVIDIA NVVM Compiler
//
// Compiler Build ID: CL-36424714
// Cuda compilation tools, release 13.0, V13.0.88
// Based on NVVM 20.0.0
//

.version 9.0
.target sm_100
.address_size 64

	// .globl	_Z10_kernel_v1PdS_S_i
// _ZZ10_kernel_v3PdS_S_iE4dm_t has been demoted

.visible .entry _Z10_kernel_v1PdS_S_i(
	.param .u64 .ptr .align 1 _Z10_kernel_v1PdS_S_i_param_0,
	.param .u64 .ptr .align 1 _Z10_kernel_v1PdS_S_i_param_1,
	.param .u64 .ptr .align 1 _Z10_kernel_v1PdS_S_i_param_2,
	.param .u32 _Z10_kernel_v1PdS_S_i_param_3
)
{
	.reg .pred 	%p<12>;
	.reg .b32 	%r<13>;
	.reg .b64 	%rd<73>;
	.reg .b64 	%fd<89>;

	ld.param.u64 	%rd33, [_Z10_kernel_v1PdS_S_i_param_0];
	ld.param.u64 	%rd34, [_Z10_kernel_v1PdS_S_i_param_1];
	ld.param.u64 	%rd35, [_Z10_kernel_v1PdS_S_i_param_2];
	ld.param.u32 	%r2, [_Z10_kernel_v1PdS_S_i_param_3];
	cvta.to.global.u64 	%rd1, %rd33;
	cvta.to.global.u64 	%rd2, %rd34;
	mov.u32 	%r3, %ctaid.x;
	mov.u32 	%r4, %ntid.x;
	mov.u32 	%r5, %tid.x;
	mad.lo.s32 	%r1, %r3, %r4, %r5;
	mul.lo.s32 	%r6, %r2, %r2;
	cvt.u64.u32 	%rd3, %r6;
	setp.gt.u32 	%p1, %r1, %r6;
	@%p1 bra 	$L__BB0_16;
	cvt.u64.u32 	%rd4, %r1;
	cvt.s64.s32 	%rd5, %r2;
	and.b64  	%rd36, %rd5, -4294967296;
	setp.ne.s64 	%p2, %rd36, 0;
	@%p2 bra 	$L__BB0_3;
	cvt.u32.u64 	%r7, %rd5;
	cvt.u32.u64 	%r8, %rd4;
	div.u32 	%r9, %r8, %r7;
	mul.lo.s32 	%r10, %r9, %r7;
	sub.s32 	%r11, %r8, %r10;
	cvt.u64.u32 	%rd65, %r9;
	cvt.u64.u32 	%rd66, %r11;
	bra.uni 	$L__BB0_4;
$L__BB0_3:
	div.u64 	%rd65, %rd4, %rd5;
	mul.lo.s64 	%rd37, %rd65, %rd5;
	sub.s64 	%rd66, %rd4, %rd37;
$L__BB0_4:
	mad.lo.s64 	%rd38, %rd66, %rd5, %rd65;
	cvta.to.global.u64 	%rd39, %rd35;
	shl.b64 	%rd40, %rd38, 3;
	add.s64 	%rd41, %rd39, %rd40;
	ld.global.f64 	%fd1, [%rd41];
	setp.eq.s32 	%p3, %r2, 0;
	@%p3 bra 	$L__BB0_16;
	cvt.u32.u64 	%r12, %rd3;
	mad.lo.s64 	%rd43, %rd65, %rd5, %rd66;
	mul.lo.s64 	%rd12, %rd43, %rd3;
	max.u64 	%rd13, %rd3, 1;
	setp.lt.u32 	%p4, %r12, 16;
	mov.b64 	%rd71, 0;
	@%p4 bra 	$L__BB0_8;
	and.b64  	%rd68, %rd13, 2147483632;
	mul.lo.s64 	%rd44, %rd3, %rd4;
	shl.b64 	%rd45, %rd44, 3;
	add.s64 	%rd46, %rd45, %rd2;
	add.s64 	%rd69, %rd46, 64;
	add.s64 	%rd67, %rd1, 64;
$L__BB0_7:
	.pragma "nounroll";
	and.b64  	%rd71, %rd13, 2147483632;
	ld.global.f64 	%fd2, [%rd69+-64];
	mul.f64 	%fd3, %fd1, %fd2;
	atom.global.add.f64 	%fd4, [%rd67+-64], %fd3;
	ld.global.f64 	%fd5, [%rd69+-56];
	mul.f64 	%fd6, %fd1, %fd5;
	atom.global.add.f64 	%fd7, [%rd67+-56], %fd6;
	ld.global.f64 	%fd8, [%rd69+-48];
	mul.f64 	%fd9, %fd1, %fd8;
	atom.global.add.f64 	%fd10, [%rd67+-48], %fd9;
	ld.global.f64 	%fd11, [%rd69+-40];
	mul.f64 	%fd12, %fd1, %fd11;
	atom.global.add.f64 	%fd13, [%rd67+-40], %fd12;
	ld.global.f64 	%fd14, [%rd69+-32];
	mul.f64 	%fd15, %fd1, %fd14;
	atom.global.add.f64 	%fd16, [%rd67+-32], %fd15;
	ld.global.f64 	%fd17, [%rd69+-24];
	mul.f64 	%fd18, %fd1, %fd17;
	atom.global.add.f64 	%fd19, [%rd67+-24], %fd18;
	ld.global.f64 	%fd20, [%rd69+-16];
	mul.f64 	%fd21, %fd1, %fd20;
	atom.global.add.f64 	%fd22, [%rd67+-16], %fd21;
	ld.global.f64 	%fd23, [%rd69+-8];
	mul.f64 	%fd24, %fd1, %fd23;
	atom.global.add.f64 	%fd25, [%rd67+-8], %fd24;
	ld.global.f64 	%fd26, [%rd69];
	mul.f64 	%fd27, %fd1, %fd26;
	atom.global.add.f64 	%fd28, [%rd67], %fd27;
	ld.global.f64 	%fd29, [%rd69+8];
	mul.f64 	%fd30, %fd1, %fd29;
	atom.global.add.f64 	%fd31, [%rd67+8], %fd30;
	ld.global.f64 	%fd32, [%rd69+16];
	mul.f64 	%fd33, %fd1, %fd32;
	atom.global.add.f64 	%fd34, [%rd67+16], %fd33;
	ld.global.f64 	%fd35, [%rd69+24];
	mul.f64 	%fd36, %fd1, %fd35;
	atom.global.add.f64 	%fd37, [%rd67+24], %fd36;
	ld.global.f64 	%fd38, [%rd69+32];
	mul.f64 	%fd39, %fd1, %fd38;
	atom.global.add.f64 	%fd40, [%rd67+32], %fd39;
	ld.global.f64 	%fd41, [%rd69+40];
	mul.f64 	%fd42, %fd1, %fd41;
	atom.global.add.f64 	%fd43, [%rd67+40], %fd42;
	ld.global.f64 	%fd44, [%rd69+48];
	mul.f64 	%fd45, %fd1, %fd44;
	atom.global.add.f64 	%fd46, [%rd67+48], %fd45;
	ld.global.f64 	%fd47, [%rd69+56];
	mul.f64 	%fd48, %fd1, %fd47;
	atom.global.add.f64 	%fd49, [%rd67+56], %fd48;
	add.s64 	%rd69, %rd69, 128;
	add.s64 	%rd68, %rd68, -16;
	add.s64 	%rd67, %rd67, 128;
	setp.ne.s64 	%p5, %rd68, 0;
	@%p5 bra 	$L__BB0_7;
$L__BB0_8:
	and.b64  	%rd25, %rd13, 13;
	setp.eq.s64 	%p6, %rd25, 0;
	@%p6 bra 	$L__BB0_16;
	ld.param.u64 	%rd64, [_Z10_kernel_v1PdS_S_i_param_1];
	ld.param.u64 	%rd63, [_Z10_kernel_v1PdS_S_i_param_0];
	cvta.to.global.u64 	%rd26, %rd63;
	cvta.to.global.u64 	%rd27, %rd64;
	and.b64  	%rd28, %rd13, 5;
	setp.lt.u64 	%p7, %rd25, 8;
	@%p7 bra 	$L__BB0_11;
	shl.b64 	%rd47, %rd71, 3;
	add.s64 	%rd48, %rd26, %rd47;
	add.s64 	%rd49, %rd71, %rd12;
	shl.b64 	%rd50, %rd49, 3;
	add.s64 	%rd51, %rd27, %rd50;
	ld.global.f64 	%fd50, [%rd51];
	mul.f64 	%fd51, %fd1, %fd50;
	atom.global.add.f64 	%fd52, [%rd48], %fd51;
	ld.global.f64 	%fd53, [%rd51+8];
	mul.f64 	%fd54, %fd1, %fd53;
	atom.global.add.f64 	%fd55, [%rd48+8], %fd54;
	ld.global.f64 	%fd56, [%rd51+16];
	mul.f64 	%fd57, %fd1, %fd56;
	atom.global.add.f64 	%fd58, [%rd48+16], %fd57;
	ld.global.f64 	%fd59, [%rd51+24];
	mul.f64 	%fd60, %fd1, %fd59;
	atom.global.add.f64 	%fd61, [%rd48+24], %fd60;
	ld.global.f64 	%fd62, [%rd51+32];
	mul.f64 	%fd63, %fd1, %fd62;
	atom.global.add.f64 	%fd64, [%rd48+32], %fd63;
	ld.global.f64 	%fd65, [%rd51+40];
	mul.f64 	%fd66, %fd1, %fd65;
	atom.global.add.f64 	%fd67, [%rd48+40], %fd66;
	ld.global.f64 	%fd68, [%rd51+48];
	mul.f64 	%fd69, %fd1, %fd68;
	atom.global.add.f64 	%fd70, [%rd48+48], %fd69;
	ld.global.f64 	%fd71, [%rd51+56];
	mul.f64 	%fd72, %fd1, %fd71;
	atom.global.add.f64 	%fd73, [%rd48+56], %fd72;
	add.s64 	%rd71, %rd71, 8;
$L__BB0_11:
	setp.eq.s64 	%p8, %rd28, 0;
	@%p8 bra 	$L__BB0_16;
	setp.lt.u64 	%p9, %rd28, 4;
	@%p9 bra 	$L__BB0_14;
	shl.b64 	%rd52, %rd71, 3;
	add.s64 	%rd53, %rd26, %rd52;
	add.s64 	%rd54, %rd71, %rd12;
	shl.b64 	%rd55, %rd54, 3;
	add.s64 	%rd56, %rd27, %rd55;
	ld.global.f64 	%fd74, [%rd56];
	mul.f64 	%fd75, %fd1, %fd74;
	atom.global.add.f64 	%fd76, [%rd53], %fd75;
	ld.global.f64 	%fd77, [%rd56+8];
	mul.f64 	%fd78, %fd1, %fd77;
	atom.global.add.f64 	%fd79, [%rd53+8], %fd78;
	ld.global.f64 	%fd80, [%rd56+16];
	mul.f64 	%fd81, %fd1, %fd80;
	atom.global.add.f64 	%fd82, [%rd53+16], %fd81;
	ld.global.f64 	%fd83, [%rd56+24];
	mul.f64 	%fd84, %fd1, %fd83;
	atom.global.add.f64 	%fd85, [%rd53+24], %fd84;
	add.s64 	%rd71, %rd71, 4;
$L__BB0_14:
	and.b64  	%rd57, %rd13, 1;
	setp.eq.b64 	%p10, %rd57, 1;
	not.pred 	%p11, %p10;
	@%p11 bra 	$L__BB0_16;
	shl.b64 	%rd58, %rd71, 3;
	add.s64 	%rd59, %rd26, %rd58;
	add.s64 	%rd60, %rd71, %rd12;
	shl.b64 	%rd61, %rd60, 3;
	add.s64 	%rd62, %rd27, %rd61;
	ld.global.f64 	%fd86, [%rd62];
	mul.f64 	%fd87, %fd1, %fd86;
	atom.global.add.f64 	%fd88, [%rd59], %fd87;
$L__BB0_16:
	ret;

}
	// .globl	_Z10_kernel_v2PdS_S_i
.visible .entry _Z10_kernel_v2PdS_S_i(
	.param .u64 .ptr .align 1 _Z10_kernel_v2PdS_S_i_param_0,
	.param .u64 .ptr .align 1 _Z10_kernel_v2PdS_S_i_param_1,
	.param .u64 .ptr .align 1 _Z10_kernel_v2PdS_S_i_param_2,
	.param .u32 _Z10_kernel_v2PdS_S_i_param_3
)
{
	.reg .pred 	%p<11>;
	.reg .b32 	%r<11>;
	.reg .b64 	%rd<92>;
	.reg .b64 	%fd<71>;

	ld.param.u64 	%rd28, [_Z10_kernel_v2PdS_S_i_param_0];
	ld.param.u64 	%rd29, [_Z10_kernel_v2PdS_S_i_param_1];
	ld.param.u64 	%rd30, [_Z10_kernel_v2PdS_S_i_param_2];
	ld.param.u32 	%r4, [_Z10_kernel_v2PdS_S_i_param_3];
	cvta.to.global.u64 	%rd1, %rd30;
	cvta.to.global.u64 	%rd2, %rd29;
	mov.u32 	%r5, %ctaid.x;
	mov.u32 	%r6, %ntid.x;
	mov.u32 	%r7, %tid.x;
	mad.lo.s32 	%r8, %r5, %r6, %r7;
	cvt.u64.u32 	%rd3, %r8;
	mul.lo.s32 	%r9, %r4, %r4;
	cvt.u64.u32 	%rd4, %r9;
	setp.gt.u32 	%p1, %r8, %r9;
	@%p1 bra 	$L__BB1_16;
	cvt.s64.s32 	%rd5, %r4;
	setp.eq.s32 	%p2, %r4, 0;
	mov.f64 	%fd69, 0d0000000000000000;
	@%p2 bra 	$L__BB1_15;
	and.b32  	%r1, %r4, 7;
	and.b32  	%r2, %r4, 3;
	and.b64  	%rd6, %rd5, -8;
	and.b32  	%r3, %r4, 1;
	shl.b64 	%rd7, %rd5, 6;
	shl.b64 	%rd8, %rd4, 3;
	shl.b64 	%rd9, %rd4, 6;
	mul.lo.s64 	%rd10, %rd4, 56;
	shl.b64 	%rd11, %rd5, 3;
	mov.b64 	%rd85, 0;
	mov.f64 	%fd69, 0d0000000000000000;
	add.s32 	%r10, %r1, -1;
$L__BB1_3:
	setp.lt.u32 	%p3, %r4, 8;
	mul.lo.s64 	%rd13, %rd85, %rd5;
	mov.b64 	%rd90, 0;
	@%p3 bra 	$L__BB1_6;
	shl.b64 	%rd33, %rd85, 3;
	add.s64 	%rd87, %rd1, %rd33;
	mul.lo.s64 	%rd34, %rd5, %rd4;
	mad.lo.s64 	%rd35, %rd34, %rd85, %rd3;
	shl.b64 	%rd36, %rd35, 3;
	add.s64 	%rd86, %rd2, %rd36;
	mov.u64 	%rd88, %rd6;
$L__BB1_5:
	.pragma "nounroll";
	ld.global.f64 	%fd18, [%rd86];
	ld.global.f64 	%fd19, [%rd87];
	fma.rn.f64 	%fd20, %fd18, %fd19, %fd69;
	add.s64 	%rd37, %rd86, %rd8;
	ld.global.f64 	%fd21, [%rd37];
	add.s64 	%rd38, %rd87, %rd11;
	ld.global.f64 	%fd22, [%rd38];
	fma.rn.f64 	%fd23, %fd21, %fd22, %fd20;
	shl.b64 	%rd39, %rd4, 4;
	add.s64 	%rd40, %rd86, %rd39;
	ld.global.f64 	%fd24, [%rd40];
	add.s64 	%rd41, %rd38, %rd11;
	ld.global.f64 	%fd25, [%rd41];
	fma.rn.f64 	%fd26, %fd24, %fd25, %fd23;
	mad.lo.s64 	%rd42, %rd4, 24, %rd86;
	ld.global.f64 	%fd27, [%rd42];
	add.s64 	%rd43, %rd41, %rd11;
	ld.global.f64 	%fd28, [%rd43];
	fma.rn.f64 	%fd29, %fd27, %fd28, %fd26;
	shl.b64 	%rd44, %rd4, 5;
	add.s64 	%rd45, %rd86, %rd44;
	ld.global.f64 	%fd30, [%rd45];
	add.s64 	%rd46, %rd43, %rd11;
	ld.global.f64 	%fd31, [%rd46];
	fma.rn.f64 	%fd32, %fd30, %fd31, %fd29;
	mad.lo.s64 	%rd47, %rd4, 40, %rd86;
	ld.global.f64 	%fd33, [%rd47];
	add.s64 	%rd48, %rd46, %rd11;
	ld.global.f64 	%fd34, [%rd48];
	fma.rn.f64 	%fd35, %fd33, %fd34, %fd32;
	mad.lo.s64 	%rd49, %rd4, 48, %rd86;
	ld.global.f64 	%fd36, [%rd49];
	add.s64 	%rd50, %rd48, %rd11;
	ld.global.f64 	%fd37, [%rd50];
	fma.rn.f64 	%fd38, %fd36, %fd37, %fd35;
	add.s64 	%rd51, %rd86, %rd10;
	ld.global.f64 	%fd39, [%rd51];
	add.s64 	%rd52, %rd50, %rd11;
	ld.global.f64 	%fd40, [%rd52];
	fma.rn.f64 	%fd69, %fd39, %fd40, %fd38;
	add.s64 	%rd88, %rd88, -8;
	add.s64 	%rd87, %rd87, %rd7;
	add.s64 	%rd86, %rd86, %rd9;
	setp.ne.s64 	%p4, %rd88, 0;
	mov.u64 	%rd90, %rd6;
	@%p4 bra 	$L__BB1_5;
$L__BB1_6:
	setp.eq.s32 	%p5, %r1, 0;
	@%p5 bra 	$L__BB1_14;
	setp.lt.u32 	%p6, %r10, 3;
	@%p6 bra 	$L__BB1_9;
	add.s64 	%rd53, %rd90, %rd13;
	mad.lo.s64 	%rd54, %rd53, %rd4, %rd3;
	shl.b64 	%rd55, %rd54, 3;
	add.s64 	%rd56, %rd2, %rd55;
	ld.global.f64 	%fd42, [%rd56];
	mad.lo.s64 	%rd57, %rd90, %rd5, %rd85;
	shl.b64 	%rd58, %rd57, 3;
	add.s64 	%rd59, %rd1, %rd58;
	ld.global.f64 	%fd43, [%rd59];
	fma.rn.f64 	%fd44, %fd42, %fd43, %fd69;
	add.s64 	%rd60, %rd56, %rd8;
	ld.global.f64 	%fd45, [%rd60];
	add.s64 	%rd61, %rd59, %rd11;
	ld.global.f64 	%fd46, [%rd61];
	fma.rn.f64 	%fd47, %fd45, %fd46, %fd44;
	add.s64 	%rd62, %rd60, %rd8;
	ld.global.f64 	%fd48, [%rd62];
	add.s64 	%rd63, %rd61, %rd11;
	ld.global.f64 	%fd49, [%rd63];
	fma.rn.f64 	%fd50, %fd48, %fd49, %fd47;
	add.s64 	%rd64, %rd62, %rd8;
	ld.global.f64 	%fd51, [%rd64];
	add.s64 	%rd65, %rd63, %rd11;
	ld.global.f64 	%fd52, [%rd65];
	fma.rn.f64 	%fd69, %fd51, %fd52, %fd50;
	add.s64 	%rd90, %rd90, 4;
$L__BB1_9:
	setp.eq.s32 	%p7, %r2, 0;
	@%p7 bra 	$L__BB1_14;
	setp.eq.s32 	%p8, %r2, 1;
	@%p8 bra 	$L__BB1_12;
	add.s64 	%rd66, %rd90, %rd13;
	mad.lo.s64 	%rd67, %rd66, %rd4, %rd3;
	shl.b64 	%rd68, %rd67, 3;
	add.s64 	%rd69, %rd2, %rd68;
	ld.global.f64 	%fd54, [%rd69];
	mad.lo.s64 	%rd70, %rd90, %rd5, %rd85;
	shl.b64 	%rd71, %rd70, 3;
	add.s64 	%rd72, %rd1, %rd71;
	ld.global.f64 	%fd55, [%rd72];
	fma.rn.f64 	%fd56, %fd54, %fd55, %fd69;
	add.s64 	%rd73, %rd69, %rd8;
	ld.global.f64 	%fd57, [%rd73];
	add.s64 	%rd74, %rd72, %rd11;
	ld.global.f64 	%fd58, [%rd74];
	fma.rn.f64 	%fd69, %fd57, %fd58, %fd56;
	add.s64 	%rd90, %rd90, 2;
$L__BB1_12:
	setp.eq.s32 	%p9, %r3, 0;
	@%p9 bra 	$L__BB1_14;
	add.s64 	%rd75, %rd90, %rd13;
	mad.lo.s64 	%rd76, %rd75, %rd4, %rd3;
	shl.b64 	%rd77, %rd76, 3;
	add.s64 	%rd78, %rd2, %rd77;
	ld.global.f64 	%fd59, [%rd78];
	mad.lo.s64 	%rd79, %rd90, %rd5, %rd85;
	shl.b64 	%rd80, %rd79, 3;
	add.s64 	%rd81, %rd1, %rd80;
	ld.global.f64 	%fd60, [%rd81];
	fma.rn.f64 	%fd69, %fd59, %fd60, %fd69;
$L__BB1_14:
	add.s64 	%rd85, %rd85, 1;
	setp.ne.s64 	%p10, %rd85, %rd5;
	@%p10 bra 	$L__BB1_3;
$L__BB1_15:
	cvta.to.global.u64 	%rd82, %rd28;
	shl.b64 	%rd83, %rd3, 3;
	add.s64 	%rd84, %rd82, %rd83;
	st.global.f64 	[%rd84], %fd69;
$L__BB1_16:
	ret;

}
	// .globl	_Z10_kernel_v3PdS_S_i
.visible .entry _Z10_kernel_v3PdS_S_i(
	.param .u64 .ptr .align 1 _Z10_kernel_v3PdS_S_i_param_0,
	.param .u64 .ptr .align 1 _Z10_kernel_v3PdS_S_i_param_1,
	.param .u64 .ptr .align 1 _Z10_kernel_v3PdS_S_i_param_2,
	.param .u32 _Z10_kernel_v3PdS_S_i_param_3
)
{
	.reg .pred 	%p<27>;
	.reg .b32 	%r<28>;
	.reg .b64 	%rd<227>;
	.reg .b64 	%fd<198>;
	// demoted variable
	.shared .align 8 .b8 _ZZ10_kernel_v3PdS_S_iE4dm_t[2048];
	ld.param.u64 	%rd54, [_Z10_kernel_v3PdS_S_i_param_0];
	ld.param.u64 	%rd57, [_Z10_kernel_v3PdS_S_i_param_1];
	ld.param.u64 	%rd58, [_Z10_kernel_v3PdS_S_i_param_2];
	ld.param.u32 	%r9, [_Z10_kernel_v3PdS_S_i_param_3];
	cvta.to.global.u64 	%rd1, %rd58;
	cvta.to.global.u64 	%rd2, %rd57;
	mov.u32 	%r1, %tid.x;
	mov.u32 	%r2, %tid.y;
	mov.u32 	%r10, %ctaid.x;
	mov.u32 	%r11, %ntid.x;
	mov.u32 	%r12, %ntid.y;
	mad.lo.s32 	%r13, %r12, %r10, %r2;
	mad.lo.s32 	%r14, %r13, %r11, %r1;
	cvt.u64.u32 	%rd3, %r14;
	mul.lo.s32 	%r15, %r9, %r9;
	cvt.u64.u32 	%rd4, %r15;
	add.s32 	%r16, %r9, -15;
	cvt.s64.s32 	%rd5, %r16;
	setp.eq.s32 	%p1, %r16, 0;
	mov.f64 	%fd196, 0d0000000000000000;
	mov.b64 	%rd212, 0;
	@%p1 bra 	$L__BB2_8;
	cvt.u32.u64 	%r3, %rd4;
	cvt.u32.u64 	%r4, %rd3;
	cvt.u64.u32 	%rd6, %r2;
	cvt.s64.s32 	%rd7, %r9;
	cvt.u64.u32 	%rd8, %r1;
	shl.b32 	%r17, %r1, 7;
	mov.u32 	%r18, _ZZ10_kernel_v3PdS_S_iE4dm_t;
	add.s32 	%r19, %r18, %r17;
	shl.b32 	%r20, %r2, 3;
	add.s32 	%r5, %r19, %r20;
	mov.b64 	%rd212, 0;
	mov.f64 	%fd196, 0d0000000000000000;
$L__BB2_2:
	add.s64 	%rd10, %rd212, %rd8;
	mov.b64 	%rd213, 0;
$L__BB2_3:
	setp.ge.u32 	%p2, %r4, %r3;
	bar.sync 	0;
	add.s64 	%rd61, %rd213, %rd6;
	mad.lo.s64 	%rd62, %rd61, %rd7, %rd10;
	shl.b64 	%rd63, %rd62, 3;
	add.s64 	%rd64, %rd1, %rd63;
	ld.global.f64 	%fd37, [%rd64];
	st.shared.f64 	[%r5], %fd37;
	bar.sync 	0;
	@%p2 bra 	$L__BB2_6;
	mov.b64 	%rd211, 0;
$L__BB2_5:
	add.s64 	%rd66, %rd211, %rd212;
	mad.lo.s64 	%rd67, %rd66, %rd7, %rd213;
	cvt.u32.u64 	%r21, %rd211;
	shl.b32 	%r22, %r21, 7;
	mov.u32 	%r23, _ZZ10_kernel_v3PdS_S_iE4dm_t;
	add.s32 	%r24, %r23, %r22;
	mad.lo.s64 	%rd68, %rd67, %rd4, %rd3;
	shl.b64 	%rd69, %rd68, 3;
	add.s64 	%rd70, %rd2, %rd69;
	ld.global.f64 	%fd38, [%rd70];
	ld.shared.f64 	%fd39, [%r24];
	fma.rn.f64 	%fd40, %fd38, %fd39, %fd196;
	shl.b64 	%rd71, %rd4, 3;
	add.s64 	%rd72, %rd70, %rd71;
	ld.global.f64 	%fd41, [%rd72];
	ld.shared.f64 	%fd42, [%r24+8];
	fma.rn.f64 	%fd43, %fd41, %fd42, %fd40;
	add.s64 	%rd73, %rd72, %rd71;
	ld.global.f64 	%fd44, [%rd73];
	ld.shared.f64 	%fd45, [%r24+16];
	fma.rn.f64 	%fd46, %fd44, %fd45, %fd43;
	add.s64 	%rd74, %rd73, %rd71;
	ld.global.f64 	%fd47, [%rd74];
	ld.shared.f64 	%fd48, [%r24+24];
	fma.rn.f64 	%fd49, %fd47, %fd48, %fd46;
	add.s64 	%rd75, %rd74, %rd71;
	ld.global.f64 	%fd50, [%rd75];
	ld.shared.f64 	%fd51, [%r24+32];
	fma.rn.f64 	%fd52, %fd50, %fd51, %fd49;
	add.s64 	%rd76, %rd75, %rd71;
	ld.global.f64 	%fd53, [%rd76];
	ld.shared.f64 	%fd54, [%r24+40];
	fma.rn.f64 	%fd55, %fd53, %fd54, %fd52;
	add.s64 	%rd77, %rd76, %rd71;
	ld.global.f64 	%fd56, [%rd77];
	ld.shared.f64 	%fd57, [%r24+48];
	fma.rn.f64 	%fd58, %fd56, %fd57, %fd55;
	add.s64 	%rd78, %rd77, %rd71;
	ld.global.f64 	%fd59, [%rd78];
	ld.shared.f64 	%fd60, [%r24+56];
	fma.rn.f64 	%fd61, %fd59, %fd60, %fd58;
	add.s64 	%rd79, %rd78, %rd71;
	ld.global.f64 	%fd62, [%rd79];
	ld.shared.f64 	%fd63, [%r24+64];
	fma.rn.f64 	%fd64, %fd62, %fd63, %fd61;
	add.s64 	%rd80, %rd79, %rd71;
	ld.global.f64 	%fd65, [%rd80];
	ld.shared.f64 	%fd66, [%r24+72];
	fma.rn.f64 	%fd67, %fd65, %fd66, %fd64;
	add.s64 	%rd81, %rd80, %rd71;
	ld.global.f64 	%fd68, [%rd81];
	ld.shared.f64 	%fd69, [%r24+80];
	fma.rn.f64 	%fd70, %fd68, %fd69, %fd67;
	add.s64 	%rd82, %rd81, %rd71;
	ld.global.f64 	%fd71, [%rd82];
	ld.shared.f64 	%fd72, [%r24+88];
	fma.rn.f64 	%fd73, %fd71, %fd72, %fd70;
	add.s64 	%rd83, %rd82, %rd71;
	ld.global.f64 	%fd74, [%rd83];
	ld.shared.f64 	%fd75, [%r24+96];
	fma.rn.f64 	%fd76, %fd74, %fd75, %fd73;
	add.s64 	%rd84, %rd83, %rd71;
	ld.global.f64 	%fd77, [%rd84];
	ld.shared.f64 	%fd78, [%r24+104];
	fma.rn.f64 	%fd79, %fd77, %fd78, %fd76;
	add.s64 	%rd85, %rd84, %rd71;
	ld.global.f64 	%fd80, [%rd85];
	ld.shared.f64 	%fd81, [%r24+112];
	fma.rn.f64 	%fd82, %fd80, %fd81, %fd79;
	add.s64 	%rd86, %rd85, %rd71;
	ld.global.f64 	%fd83, [%rd86];
	ld.shared.f64 	%fd84, [%r24+120];
	fma.rn.f64 	%fd196, %fd83, %fd84, %fd82;
	add.s64 	%rd211, %rd211, 1;
	setp.ne.s64 	%p3, %rd211, 16;
	@%p3 bra 	$L__BB2_5;
$L__BB2_6:
	add.s64 	%rd213, %rd213, 16;
	setp.lt.u64 	%p4, %rd213, %rd5;
	@%p4 bra 	$L__BB2_3;
	add.s64 	%rd212, %rd212, 16;
	setp.lt.u64 	%p5, %rd212, %rd5;
	@%p5 bra 	$L__BB2_2;
$L__BB2_8:
	cvt.u32.u64 	%r25, %rd4;
	cvt.u32.u64 	%r26, %rd3;
	setp.ge.u32 	%p6, %r26, %r25;
	@%p6 bra 	$L__BB2_38;
	cvt.s64.s32 	%rd18, %r9;
	setp.ge.u64 	%p7, %rd213, %rd18;
	setp.eq.s64 	%p8, %rd212, 0;
	or.pred  	%p9, %p7, %p8;
	@%p9 bra 	$L__BB2_23;
	cvt.u64.u32 	%rd88, %r9;
	sub.s64 	%rd89, %rd88, %rd213;
	and.b64  	%rd90, %rd89, 7;
	add.s64 	%rd19, %rd90, -1;
	and.b64  	%rd20, %rd89, 3;
	and.b64  	%rd21, %rd89, 1;
	mov.b64 	%rd214, 0;
$L__BB2_11:
	sub.s64 	%rd91, %rd213, %rd18;
	setp.gt.u64 	%p10, %rd91, -8;
	mul.lo.s64 	%rd23, %rd214, %rd18;
	mov.u64 	%rd217, %rd213;
	@%p10 bra 	$L__BB2_14;
	mov.b64 	%rd216, 0;
	mov.u64 	%rd217, %rd213;
$L__BB2_13:
	.pragma "nounroll";
	add.s64 	%rd93, %rd217, %rd23;
	mad.lo.s64 	%rd94, %rd93, %rd4, %rd3;
	shl.b64 	%rd95, %rd94, 3;
	add.s64 	%rd96, %rd2, %rd95;
	ld.global.f64 	%fd86, [%rd96];
	mad.lo.s64 	%rd97, %rd217, %rd18, %rd214;
	shl.b64 	%rd98, %rd97, 3;
	add.s64 	%rd99, %rd1, %rd98;
	ld.global.f64 	%fd87, [%rd99];
	fma.rn.f64 	%fd88, %fd86, %fd87, %fd196;
	shl.b64 	%rd100, %rd4, 3;
	add.s64 	%rd101, %rd96, %rd100;
	ld.global.f64 	%fd89, [%rd101];
	shl.b64 	%rd102, %rd18, 3;
	add.s64 	%rd103, %rd99, %rd102;
	ld.global.f64 	%fd90, [%rd103];
	fma.rn.f64 	%fd91, %fd89, %fd90, %fd88;
	add.s64 	%rd104, %rd101, %rd100;
	ld.global.f64 	%fd92, [%rd104];
	add.s64 	%rd105, %rd103, %rd102;
	ld.global.f64 	%fd93, [%rd105];
	fma.rn.f64 	%fd94, %fd92, %fd93, %fd91;
	add.s64 	%rd106, %rd104, %rd100;
	ld.global.f64 	%fd95, [%rd106];
	add.s64 	%rd107, %rd105, %rd102;
	ld.global.f64 	%fd96, [%rd107];
	fma.rn.f64 	%fd97, %fd95, %fd96, %fd94;
	add.s64 	%rd108, %rd106, %rd100;
	ld.global.f64 	%fd98, [%rd108];
	add.s64 	%rd109, %rd107, %rd102;
	ld.global.f64 	%fd99, [%rd109];
	fma.rn.f64 	%fd100, %fd98, %fd99, %fd97;
	add.s64 	%rd110, %rd108, %rd100;
	ld.global.f64 	%fd101, [%rd110];
	add.s64 	%rd111, %rd109, %rd102;
	ld.global.f64 	%fd102, [%rd111];
	fma.rn.f64 	%fd103, %fd101, %fd102, %fd100;
	add.s64 	%rd112, %rd110, %rd100;
	ld.global.f64 	%fd104, [%rd112];
	add.s64 	%rd113, %rd111, %rd102;
	ld.global.f64 	%fd105, [%rd113];
	fma.rn.f64 	%fd106, %fd104, %fd105, %fd103;
	add.s64 	%rd114, %rd112, %rd100;
	ld.global.f64 	%fd107, [%rd114];
	add.s64 	%rd115, %rd113, %rd102;
	ld.global.f64 	%fd108, [%rd115];
	fma.rn.f64 	%fd196, %fd107, %fd108, %fd106;
	add.s64 	%rd217, %rd217, 8;
	add.s64 	%rd216, %rd216, 8;
	sub.s64 	%rd116, %rd18, %rd213;
	and.b64  	%rd117, %rd116, -8;
	setp.ne.s64 	%p11, %rd216, %rd117;
	@%p11 bra 	$L__BB2_13;
$L__BB2_14:
	sub.s64 	%rd118, %rd18, %rd213;
	and.b64  	%rd119, %rd118, 7;
	setp.eq.s64 	%p12, %rd119, 0;
	@%p12 bra 	$L__BB2_22;
	setp.lt.u64 	%p13, %rd19, 3;
	@%p13 bra 	$L__BB2_17;
	add.s64 	%rd120, %rd217, %rd23;
	mad.lo.s64 	%rd121, %rd120, %rd4, %rd3;
	shl.b64 	%rd122, %rd121, 3;
	add.s64 	%rd123, %rd2, %rd122;
	ld.global.f64 	%fd110, [%rd123];
	mad.lo.s64 	%rd124, %rd217, %rd18, %rd214;
	shl.b64 	%rd125, %rd124, 3;
	add.s64 	%rd126, %rd1, %rd125;
	ld.global.f64 	%fd111, [%rd126];
	fma.rn.f64 	%fd112, %fd110, %fd111, %fd196;
	shl.b64 	%rd127, %rd4, 3;
	add.s64 	%rd128, %rd123, %rd127;
	ld.global.f64 	%fd113, [%rd128];
	shl.b64 	%rd129, %rd18, 3;
	add.s64 	%rd130, %rd126, %rd129;
	ld.global.f64 	%fd114, [%rd130];
	fma.rn.f64 	%fd115, %fd113, %fd114, %fd112;
	add.s64 	%rd131, %rd128, %rd127;
	ld.global.f64 	%fd116, [%rd131];
	add.s64 	%rd132, %rd130, %rd129;
	ld.global.f64 	%fd117, [%rd132];
	fma.rn.f64 	%fd118, %fd116, %fd117, %fd115;
	add.s64 	%rd133, %rd131, %rd127;
	ld.global.f64 	%fd119, [%rd133];
	add.s64 	%rd134, %rd132, %rd129;
	ld.global.f64 	%fd120, [%rd134];
	fma.rn.f64 	%fd196, %fd119, %fd120, %fd118;
	add.s64 	%rd217, %rd217, 4;
$L__BB2_17:
	setp.eq.s64 	%p14, %rd20, 0;
	@%p14 bra 	$L__BB2_22;
	setp.eq.s64 	%p15, %rd20, 1;
	@%p15 bra 	$L__BB2_20;
	add.s64 	%rd135, %rd217, %rd23;
	mad.lo.s64 	%rd136, %rd135, %rd4, %rd3;
	shl.b64 	%rd137, %rd136, 3;
	add.s64 	%rd138, %rd2, %rd137;
	ld.global.f64 	%fd122, [%rd138];
	mad.lo.s64 	%rd139, %rd217, %rd18, %rd214;
	shl.b64 	%rd140, %rd139, 3;
	add.s64 	%rd141, %rd1, %rd140;
	ld.global.f64 	%fd123, [%rd141];
	fma.rn.f64 	%fd124, %fd122, %fd123, %fd196;
	shl.b64 	%rd142, %rd4, 3;
	add.s64 	%rd143, %rd138, %rd142;
	ld.global.f64 	%fd125, [%rd143];
	shl.b64 	%rd144, %rd18, 3;
	add.s64 	%rd145, %rd141, %rd144;
	ld.global.f64 	%fd126, [%rd145];
	fma.rn.f64 	%fd196, %fd125, %fd126, %fd124;
	add.s64 	%rd217, %rd217, 2;
$L__BB2_20:
	setp.eq.s64 	%p16, %rd21, 0;
	@%p16 bra 	$L__BB2_22;
	add.s64 	%rd146, %rd217, %rd23;
	mad.lo.s64 	%rd147, %rd146, %rd4, %rd3;
	shl.b64 	%rd148, %rd147, 3;
	add.s64 	%rd149, %rd2, %rd148;
	ld.global.f64 	%fd127, [%rd149];
	mad.lo.s64 	%rd150, %rd217, %rd18, %rd214;
	shl.b64 	%rd151, %rd150, 3;
	add.s64 	%rd152, %rd1, %rd151;
	ld.global.f64 	%fd128, [%rd152];
	fma.rn.f64 	%fd196, %fd127, %fd128, %fd196;
$L__BB2_22:
	add.s64 	%rd214, %rd214, 1;
	setp.ne.s64 	%p17, %rd214, %rd212;
	@%p17 bra 	$L__BB2_11;
$L__BB2_23:
	setp.ge.u64 	%p18, %rd212, %rd18;
	@%p18 bra 	$L__BB2_37;
	and.b32  	%r6, %r9, 7;
	and.b32  	%r7, %r9, 3;
	and.b64  	%rd34, %rd18, -8;
	and.b32  	%r8, %r9, 1;
	shl.b64 	%rd35, %rd4, 3;
	mul.lo.s64 	%rd36, %rd4, 24;
	shl.b64 	%rd37, %rd18, 3;
	add.s32 	%r27, %r6, -1;
$L__BB2_25:
	add.s64 	%rd154, %rd18, -1;
	setp.lt.u64 	%p19, %rd154, 7;
	mul.lo.s64 	%rd39, %rd212, %rd18;
	mov.b64 	%rd225, 0;
	@%p19 bra 	$L__BB2_28;
	shl.b64 	%rd155, %rd212, 3;
	add.s64 	%rd222, %rd1, %rd155;
	mul.lo.s64 	%rd156, %rd18, %rd4;
	mad.lo.s64 	%rd157, %rd156, %rd212, %rd3;
	shl.b64 	%rd158, %rd157, 3;
	add.s64 	%rd221, %rd2, %rd158;
	mov.u64 	%rd223, %rd34;
$L__BB2_27:
	.pragma "nounroll";
	ld.global.f64 	%fd130, [%rd221];
	ld.global.f64 	%fd131, [%rd222];
	fma.rn.f64 	%fd132, %fd130, %fd131, %fd196;
	add.s64 	%rd159, %rd221, %rd35;
	ld.global.f64 	%fd133, [%rd159];
	add.s64 	%rd160, %rd222, %rd37;
	ld.global.f64 	%fd134, [%rd160];
	fma.rn.f64 	%fd135, %fd133, %fd134, %fd132;
	shl.b64 	%rd161, %rd4, 4;
	add.s64 	%rd162, %rd221, %rd161;
	ld.global.f64 	%fd136, [%rd162];
	add.s64 	%rd163, %rd160, %rd37;
	ld.global.f64 	%fd137, [%rd163];
	fma.rn.f64 	%fd138, %fd136, %fd137, %fd135;
	add.s64 	%rd164, %rd221, %rd36;
	ld.global.f64 	%fd139, [%rd164];
	add.s64 	%rd165, %rd163, %rd37;
	ld.global.f64 	%fd140, [%rd165];
	fma.rn.f64 	%fd141, %fd139, %fd140, %fd138;
	shl.b64 	%rd166, %rd4, 5;
	add.s64 	%rd167, %rd221, %rd166;
	ld.global.f64 	%fd142, [%rd167];
	add.s64 	%rd168, %rd165, %rd37;
	ld.global.f64 	%fd143, [%rd168];
	fma.rn.f64 	%fd144, %fd142, %fd143, %fd141;
	mad.lo.s64 	%rd169, %rd4, 40, %rd221;
	ld.global.f64 	%fd145, [%rd169];
	add.s64 	%rd170, %rd168, %rd37;
	ld.global.f64 	%fd146, [%rd170];
	fma.rn.f64 	%fd147, %fd145, %fd146, %fd144;
	mad.lo.s64 	%rd171, %rd4, 48, %rd221;
	ld.global.f64 	%fd148, [%rd171];
	add.s64 	%rd172, %rd170, %rd37;
	ld.global.f64 	%fd149, [%rd172];
	fma.rn.f64 	%fd150, %fd148, %fd149, %fd147;
	mad.lo.s64 	%rd173, %rd4, 56, %rd221;
	ld.global.f64 	%fd151, [%rd173];
	add.s64 	%rd174, %rd172, %rd37;
	ld.global.f64 	%fd152, [%rd174];
	fma.rn.f64 	%fd196, %fd151, %fd152, %fd150;
	add.s64 	%rd223, %rd223, -8;
	shl.b64 	%rd175, %rd18, 6;
	add.s64 	%rd222, %rd222, %rd175;
	shl.b64 	%rd176, %rd4, 6;
	add.s64 	%rd221, %rd221, %rd176;
	setp.ne.s64 	%p20, %rd223, 0;
	mov.u64 	%rd225, %rd34;
	@%p20 bra 	$L__BB2_27;
$L__BB2_28:
	setp.eq.s32 	%p21, %r6, 0;
	@%p21 bra 	$L__BB2_36;
	setp.lt.u32 	%p22, %r27, 3;
	@%p22 bra 	$L__BB2_31;
	add.s64 	%rd177, %rd225, %rd39;
	mad.lo.s64 	%rd178, %rd177, %rd4, %rd3;
	shl.b64 	%rd179, %rd178, 3;
	add.s64 	%rd180, %rd2, %rd179;
	ld.global.f64 	%fd154, [%rd180];
	mad.lo.s64 	%rd181, %rd225, %rd18, %rd212;
	shl.b64 	%rd182, %rd181, 3;
	add.s64 	%rd183, %rd1, %rd182;
	ld.global.f64 	%fd155, [%rd183];
	fma.rn.f64 	%fd156, %fd154, %fd155, %fd196;
	add.s64 	%rd184, %rd180, %rd35;
	ld.global.f64 	%fd157, [%rd184];
	add.s64 	%rd185, %rd183, %rd37;
	ld.global.f64 	%fd158, [%rd185];
	fma.rn.f64 	%fd159, %fd157, %fd158, %fd156;
	add.s64 	%rd186, %rd184, %rd35;
	ld.global.f64 	%fd160, [%rd186];
	add.s64 	%rd187, %rd185, %rd37;
	ld.global.f64 	%fd161, [%rd187];
	fma.rn.f64 	%fd162, %fd160, %fd161, %fd159;
	add.s64 	%rd188, %rd186, %rd35;
	ld.global.f64 	%fd163, [%rd188];
	add.s64 	%rd189, %rd187, %rd37;
	ld.global.f64 	%fd164, [%rd189];
	fma.rn.f64 	%fd196, %fd163, %fd164, %fd162;
	add.s64 	%rd225, %rd225, 4;
$L__BB2_31:
	setp.eq.s32 	%p23, %r7, 0;
	@%p23 bra 	$L__BB2_36;
	setp.eq.s32 	%p24, %r7, 1;
	@%p24 bra 	$L__BB2_34;
	add.s64 	%rd190, %rd225, %rd39;
	mad.lo.s64 	%rd191, %rd190, %rd4, %rd3;
	shl.b64 	%rd192, %rd191, 3;
	add.s64 	%rd193, %rd2, %rd192;
	ld.global.f64 	%fd166, [%rd193];
	mad.lo.s64 	%rd194, %rd225, %rd18, %rd212;
	shl.b64 	%rd195, %rd194, 3;
	add.s64 	%rd196, %rd1, %rd195;
	ld.global.f64 	%fd167, [%rd196];
	fma.rn.f64 	%fd168, %fd166, %fd167, %fd196;
	add.s64 	%rd197, %rd193, %rd35;
	ld.global.f64 	%fd169, [%rd197];
	add.s64 	%rd198, %rd196, %rd37;
	ld.global.f64 	%fd170, [%rd198];
	fma.rn.f64 	%fd196, %fd169, %fd170, %fd168;
	add.s64 	%rd225, %rd225, 2;
$L__BB2_34:
	setp.eq.s32 	%p25, %r8, 0;
	@%p25 bra 	$L__BB2_36;
	add.s64 	%rd199, %rd225, %rd39;
	mad.lo.s64 	%rd200, %rd199, %rd4, %rd3;
	shl.b64 	%rd201, %rd200, 3;
	add.s64 	%rd202, %rd2, %rd201;
	ld.global.f64 	%fd171, [%rd202];
	mad.lo.s64 	%rd203, %rd225, %rd18, %rd212;
	shl.b64 	%rd204, %rd203, 3;
	add.s64 	%rd205, %rd1, %rd204;
	ld.global.f64 	%fd172, [%rd205];
	fma.rn.f64 	%fd196, %fd171, %fd172, %fd196;
$L__BB2_36:
	add.s64 	%rd212, %rd212, 1;
	setp.lt.u64 	%p26, %rd212, %rd18;
	@%p26 bra 	$L__BB2_25;
$L__BB2_37:
	cvta.to.global.u64 	%rd206, %rd54;
	shl.b64 	%rd207, %rd3, 3;
	add.s64 	%rd208, %rd206, %rd207;
	st.global.f64 	[%rd208], %fd196;
$L__BB2_38:
	ret;

}


// ===== COMPILED SASS (sm_100) =====

	.target	sm_100

	.elftype	@"ET_EXEC"


//--------------------- .note.nv.tkinfo           --------------------------
	.section	.note.nv.tkinfo,"",@"SHT_NOTE"
	.sectionflags	@"SHF_NOTE_NV_TKINFO"
	.tkinfo
        /*0018*/ 	.word	0x00000002
        /*0030*/ 	.string	""
        /*0030*/ 	.string	"ptxas"
        /*0030*/ 	.string	"Cuda compilation tools, release 13.0, V13.0.88"
        /*0030*/ 	.string	"Build cuda_13.0.r13.0/compiler.36424714_0"
        /*0030*/ 	.string	"-arch sm_100 -m 64 "



//--------------------- .note.nv.cuinfo           --------------------------
	.section	.note.nv.cuinfo,"",@"SHT_NOTE"
	.sectionflags	@"SHF_NOTE_NV_CUINFO"
        /*0018*/ 	.short	0x0002
        /*001a*/ 	.short	0x0064
        /*001c*/ 	.short	0x0082
	.zero		2


//--------------------- .nv.info                  --------------------------
	.section	.nv.info,"",@"SHT_CUDA_INFO"
	.align	4


	//----- nvinfo : EIATTR_REGCOUNT
	.align		4
        /*0000*/ 	.byte	0x04, 0x2f
        /*0002*/ 	.short	(.L_1 - .L_0)
	.align		4
.L_0:
        /*0004*/ 	.word	index@(_Z10_kernel_v1PdS_S_i)
        /*0008*/ 	.word	0x0000001a


	//----- nvinfo : EIATTR_FRAME_SIZE
	.align		4
.L_1:
        /*000c*/ 	.byte	0x04, 0x11
        /*000e*/ 	.short	(.L_3 - .L_2)
	.align		4
.L_2:
        /*0010*/ 	.word	index@($__internal_0_$__cuda_sm20_div_u64)
        /*0014*/ 	.word	0x00000000


	//----- nvinfo : EIATTR_FRAME_SIZE
	.align		4
.L_3:
        /*0018*/ 	.byte	0x04, 0x11
        /*001a*/ 	.short	(.L_5 - .L_4)
	.align		4
.L_4:
        /*001c*/ 	.word	index@(_Z10_kernel_v1PdS_S_i)
        /*0020*/ 	.word	0x00000000


	//----- nvinfo : EIATTR_REGCOUNT
	.align		4
.L_5:
        /*0024*/ 	.byte	0x04, 0x2f
        /*0026*/ 	.short	(.L_7 - .L_6)
	.align		4
.L_6:
        /*0028*/ 	.word	index@(_Z10_kernel_v2PdS_S_i)
        /*002c*/ 	.word	0x0000001c


	//----- nvinfo : EIATTR_FRAME_SIZE
	.align		4
.L_7:
        /*0030*/ 	.byte	0x04, 0x11
        /*0032*/ 	.short	(.L_9 - .L_8)
	.align		4
.L_8:
        /*0034*/ 	.word	index@(_Z10_kernel_v2PdS_S_i)
        /*0038*/ 	.word	0x00000000


	//----- nvinfo : EIATTR_REGCOUNT
	.align		4
.L_9:
        /*003c*/ 	.byte	0x04, 0x2f
        /*003e*/ 	.short	(.L_11 - .L_10)
	.align		4
.L_10:
        /*0040*/ 	.word	index@(_Z10_kernel_v3PdS_S_i)
        /*0044*/ 	.word	0x00000020


	//----- nvinfo : EIATTR_FRAME_SIZE
	.align		4
.L_11:
        /*0048*/ 	.byte	0x04, 0x11
        /*004a*/ 	.short	(.L_13 - .L_12)
	.align		4
.L_12:
        /*004c*/ 	.word	index@(_Z10_kernel_v3PdS_S_i)
        /*0050*/ 	.word	0x00000000


	//----- nvinfo : EIATTR_MIN_STACK_SIZE
	.align		4
.L_13:
        /*0054*/ 	.byte	0x04, 0x12
        /*0056*/ 	.short	(.L_15 - .L_14)
	.align		4
.L_14:
        /*0058*/ 	.word	index@(_Z10_kernel_v3PdS_S_i)
        /*005c*/ 	.word	0x00000000


	//----- nvinfo : EIATTR_MIN_STACK_SIZE
	.align		4
.L_15:
        /*0060*/ 	.byte	0x04, 0x12
        /*0062*/ 	.short	(.L_17 - .L_16)
	.align		4
.L_16:
        /*0064*/ 	.word	index@(_Z10_kernel_v2PdS_S_i)
        /*0068*/ 	.word	0x00000000


	//----- nvinfo : EIATTR_MIN_STACK_SIZE
	.align		4
.L_17:
        /*006c*/ 	.byte	0x04, 0x12
        /*006e*/ 	.short	(.L_19 - .L_18)
	.align		4
.L_18:
        /*0070*/ 	.word	index@(_Z10_kernel_v1PdS_S_i)
        /*0074*/ 	.word	0x00000000
.L_19:


//--------------------- .nv.compat                --------------------------
	.section	.nv.compat,"",@"SHT_CUDA_COMPAT_INFO"
	.align	4
        /*0000*/ 	.byte	0x02, 0x09, 0x00, 0x00, 0x02, 0x02, 0x01, 0x00, 0x02, 0x05, 0x05, 0x00, 0x03, 0x07, 0x01, 0x01
        /*0010*/ 	.byte	0x02, 0x03, 0x00, 0x00, 0x02, 0x06, 0x01, 0x00, 0x04, 0x0b, 0x08, 0x00, 0x01, 0x00, 0x00, 0x00
        /*0020*/ 	.byte	0x00, 0x00, 0x00, 0x00


//--------------------- .nv.info._Z10_kernel_v3PdS_S_i --------------------------
	.section	.nv.info._Z10_kernel_v3PdS_S_i,"",@"SHT_CUDA_INFO"
	.sectionflags	@""
	.align	4


	//----- nvinfo : EIATTR_CUDA_API_VERSION
	.align		4
        /*0000*/ 	.byte	0x04, 0x37
        /*0002*/ 	.short	(.L_21 - .L_20)
.L_20:
        /*0004*/ 	.word	0x00000082


	//----- nvinfo : EIATTR_KPARAM_INFO
	.align		4
.L_21:
        /*0008*/ 	.byte	0x04, 0x17
        /*000a*/ 	.short	(.L_23 - .L_22)
.L_22:
        /*000c*/ 	.word	0x00000000
        /*0010*/ 	.short	0x0003
        /*0012*/ 	.short	0x0018
        /*0014*/ 	.byte	0x00, 0xf0, 0x11, 0x00


	//----- nvinfo : EIATTR_KPARAM_INFO
	.align		4
.L_23:
        /*0018*/ 	.byte	0x04, 0x17
        /*001a*/ 	.short	(.L_25 - .L_24)
.L_24:
        /*001c*/ 	.word	0x00000000
        /*0020*/ 	.short	0x0002
        /*0022*/ 	.short	0x0010
        /*0024*/ 	.byte	0x00, 0xf5, 0x21, 0x00


	//----- nvinfo : EIATTR_KPARAM_INFO
	.align		4
.L_25:
        /*0028*/ 	.byte	0x04, 0x17
        /*002a*/ 	.short	(.L_27 - .L_26)
.L_26:
        /*002c*/ 	.word	0x00000000
        /*0030*/ 	.short	0x0001
        /*0032*/ 	.short	0x0008
        /*0034*/ 	.byte	0x00, 0xf5, 0x21, 0x00


	//----- nvinfo : EIATTR_KPARAM_INFO
	.align		4
.L_27:
        /*0038*/ 	.byte	0x04, 0x17
        /*003a*/ 	.short	(.L_29 - .L_28)
.L_28:
        /*003c*/ 	.word	0x00000000
        /*0040*/ 	.short	0x0000
        /*0042*/ 	.short	0x0000
        /*0044*/ 	.byte	0x00, 0xf5, 0x21, 0x00


	//----- nvinfo : EIATTR_SPARSE_MMA_MASK
	.align		4
.L_29:
        /*0048*/ 	.byte	0x03, 0x50
        /*004a*/ 	.short	0x0000


	//----- nvinfo : EIATTR_MAXREG_COUNT
	.align		4
        /*004c*/ 	.byte	0x03, 0x1b
        /*004e*/ 	.short	0x00ff


	//----- nvinfo : EIATTR_NUM_BARRIERS
	.align		4
        /*0050*/ 	.byte	0x02, 0x4c
        /*0052*/ 	.byte	0x01
	.zero		1


	//----- nvinfo : EIATTR_MERCURY_ISA_VERSION
	.align		4
        /*0054*/ 	.byte	0x03, 0x5f
        /*0056*/ 	.short	0x0101


	//----- nvinfo : EIATTR_VRC_CTA_INIT_COUNT
	.align		4
        /*0058*/ 	.byte	0x02, 0x4a
	.zero		1
	.zero		1


	//----- nvinfo : EIATTR_EXIT_INSTR_OFFSETS
	.align		4
        /*005c*/ 	.byte	0x04, 0x1c
        /*005e*/ 	.short	(.L_31 - .L_30)


	//   ....[0]....
.L_30:
        /*0060*/ 	.word	0x000009e0


	//   ....[1]....
        /*0064*/ 	.word	0x000029d0


	//----- nvinfo : EIATTR_CRS_STACK_SIZE
	.align		4
.L_31:
        /*0068*/ 	.byte	0x04, 0x1e
        /*006a*/ 	.short	(.L_33 - .L_32)
.L_32:
        /*006c*/ 	.word	0x00000000


	//----- nvinfo : EIATTR_CBANK_PARAM_SIZE
	.align		4
.L_33:
        /*0070*/ 	.byte	0x03, 0x19
        /*0072*/ 	.short	0x001c


	//----- nvinfo : EIATTR_PARAM_CBANK
	.align		4
        /*0074*/ 	.byte	0x04, 0x0a
        /*0076*/ 	.short	(.L_35 - .L_34)
	.align		4
.L_34:
        /*0078*/ 	.word	index@(.nv.constant0._Z10_kernel_v3PdS_S_i)
        /*007c*/ 	.short	0x0380
        /*007e*/ 	.short	0x001c


	//----- nvinfo : EIATTR_SW_WAR
	.align		4
.L_35:
        /*0080*/ 	.byte	0x04, 0x36
        /*0082*/ 	.short	(.L_37 - .L_36)
.L_36:
        /*0084*/ 	.word	0x00000008
.L_37:


//--------------------- .nv.info._Z10_kernel_v2PdS_S_i --------------------------
	.section	.nv.info._Z10_kernel_v2PdS_S_i,"",@"SHT_CUDA_INFO"
	.sectionflags	@""
	.align	4


	//----- nvinfo : EIATTR_CUDA_API_VERSION
	.align		4
        /*0000*/ 	.byte	0x04, 0x37
        /*0002*/ 	.short	(.L_39 - .L_38)
.L_38:
        /*0004*/ 	.word	0x00000082


	//----- nvinfo : EIATTR_KPARAM_INFO
	.align		4
.L_39:
        /*0008*/ 	.byte	0x04, 0x17
        /*000a*/ 	.short	(.L_41 - .L_40)
.L_40:
        /*000c*/ 	.word	0x00000000
        /*0010*/ 	.short	0x0003
        /*0012*/ 	.short	0x0018
        /*0014*/ 	.byte	0x00, 0xf0, 0x11, 0x00


	//----- nvinfo : EIATTR_KPARAM_INFO
	.align		4
.L_41:
        /*0018*/ 	.byte	0x04, 0x17
        /*001a*/ 	.short	(.L_43 - .L_42)
.L_42:
        /*001c*/ 	.word	0x00000000
        /*0020*/ 	.short	0x0002
        /*0022*/ 	.short	0x0010
        /*0024*/ 	.byte	0x00, 0xf5, 0x21, 0x00


	//----- nvinfo : EIATTR_KPARAM_INFO
	.align		4
.L_43:
        /*0028*/ 	.byte	0x04, 0x17
        /*002a*/ 	.short	(.L_45 - .L_44)
.L_44:
        /*002c*/ 	.word	0x00000000
        /*0030*/ 	.short	0x0001
        /*0032*/ 	.short	0x0008
        /*0034*/ 	.byte	0x00, 0xf5, 0x21, 0x00


	//----- nvinfo : EIATTR_KPARAM_INFO
	.align		4
.L_45:
        /*0038*/ 	.byte	0x04, 0x17
        /*003a*/ 	.short	(.L_47 - .L_46)
.L_46:
        /*003c*/ 	.word	0x00000000
        /*0040*/ 	.short	0x0000
        /*0042*/ 	.short	0x0000
        /*0044*/ 	.byte	0x00, 0xf5, 0x21, 0x00


	//----- nvinfo : EIATTR_SPARSE_MMA_MASK
	.align		4
.L_47:
        /*0048*/ 	.byte	0x03, 0x50
        /*004a*/ 	.short	0x0000


	//----- nvinfo : EIATTR_MAXREG_COUNT
	.align		4
        /*004c*/ 	.byte	0x03, 0x1b
        /*004e*/ 	.short	0x00ff


	//----- nvinfo : EIATTR_MERCURY_ISA_VERSION
	.align		4
        /*0050*/ 	.byte	0x03, 0x5f
        /*0052*/ 	.short	0x0101


	//----- nvinfo : EIATTR_VRC_CTA_INIT_COUNT
	.align		4
        /*0054*/ 	.byte	0x02, 0x4a
	.zero		1
	.zero		1


	//----- nvinfo : EIATTR_EXIT_INSTR_OFFSETS
	.align		4
        /*0058*/ 	.byte	0x04, 0x1c
        /*005a*/ 	.short	(.L_49 - .L_48)


	//   ....[0]....
.L_48:
        /*005c*/ 	.word	0x00000080


	//   ....[1]....
        /*0060*/ 	.word	0x000010d0


	//----- nvinfo : EIATTR_CBANK_PARAM_SIZE
	.align		4
.L_49:
        /*0064*/ 	.byte	0x03, 0x19
        /*0066*/ 	.short	0x001c


	//----- nvinfo : EIATTR_PARAM_CBANK
	.align		4
        /*0068*/ 	.byte	0x04, 0x0a
        /*006a*/ 	.short	(.L_51 - .L_50)
	.align		4
.L_50:
        /*006c*/ 	.word	index@(.nv.constant0._Z10_kernel_v2PdS_S_i)
        /*0070*/ 	.short	0x0380
        /*0072*/ 	.short	0x001c


	//----- nvinfo : EIATTR_SW_WAR
	.align		4
.L_51:
        /*0074*/ 	.byte	0x04, 0x36
        /*0076*/ 	.short	(.L_53 - .L_52)
.L_52:
        /*0078*/ 	.word	0x00000008
.L_53:


//--------------------- .nv.info._Z10_kernel_v1PdS_S_i --------------------------
	.section	.nv.info._Z10_kernel_v1PdS_S_i,"",@"SHT_CUDA_INFO"
	.sectionflags	@""
	.align	4


	//----- nvinfo : EIATTR_CUDA_API_VERSION
	.align		4
        /*0000*/ 	.byte	0x04, 0x37
        /*0002*/ 	.short	(.L_55 - .L_54)
.L_54:
        /*0004*/ 	.word	0x00000082


	//----- nvinfo : EIATTR_KPARAM_INFO
	.align		4
.L_55:
        /*0008*/ 	.byte	0x04, 0x17
        /*000a*/ 	.short	(.L_57 - .L_56)
.L_56:
        /*000c*/ 	.word	0x00000000
        /*0010*/ 	.short	0x0003
        /*0012*/ 	.short	0x0018
        /*0014*/ 	.byte	0x00, 0xf0, 0x11, 0x00


	//----- nvinfo : EIATTR_KPARAM_INFO
	.align		4
.L_57:
        /*0018*/ 	.byte	0x04, 0x17
        /*001a*/ 	.short	(.L_59 - .L_58)
.L_58:
        /*001c*/ 	.word	0x00000000
        /*0020*/ 	.short	0x0002
        /*0022*/ 	.short	0x0010
        /*0024*/ 	.byte	0x00, 0xf5, 0x21, 0x00


	//----- nvinfo : EIATTR_KPARAM_INFO
	.align		4
.L_59:
        /*0028*/ 	.byte	0x04, 0x17
        /*002a*/ 	.short	(.L_61 - .L_60)
.L_60:
        /*002c*/ 	.word	0x00000000
        /*0030*/ 	.short	0x0001
        /*0032*/ 	.short	0x0008
        /*0034*/ 	.byte	0x00, 0xf5, 0x21, 0x00


	//----- nvinfo : EIATTR_KPARAM_INFO
	.align		4
.L_61:
        /*0038*/ 	.byte	0x04, 0x17
        /*003a*/ 	.short	(.L_63 - .L_62)
.L_62:
        /*003c*/ 	.word	0x00000000
        /*0040*/ 	.short	0x0000
        /*0042*/ 	.short	0x0000
        /*0044*/ 	.byte	0x00, 0xf5, 0x21, 0x00


	//----- nvinfo : EIATTR_SPARSE_MMA_MASK
	.align		4
.L_63:
        /*0048*/ 	.byte	0x03, 0x50
        /*004a*/ 	.short	0x0000


	//----- nvinfo : EIATTR_MAXREG_COUNT
	.align		4
        /*004c*/ 	.byte	0x03, 0x1b
        /*004e*/ 	.short	0x00ff


	//----- nvinfo : EIATTR_MERCURY_ISA_VERSION
	.align		4
        /*0050*/ 	.byte	0x03, 0x5f
        /*0052*/ 	.short	0x0101


	//----- nvinfo : EIATTR_VRC_CTA_INIT_COUNT
	.align		4
        /*0054*/ 	.byte	0x02, 0x4a
	.zero		1
	.zero		1


	//----- nvinfo : EIATTR_EXIT_INSTR_OFFSETS
	.align		4
        /*0058*/ 	.byte	0x04, 0x1c
        /*005a*/ 	.short	(.L_65 - .L_64)


	//   ....[0]....
.L_64:
        /*005c*/ 	.word	0x00000090


	//   ....[1]....
        /*0060*/ 	.word	0x000003a0


	//   ....[2]....
        /*0064*/ 	.word	0x000009c0


	//   ....[3]....
        /*0068*/ 	.word	0x00000c50


	//   ....[4]....
        /*006c*/ 	.word	0x00000e20


	//   ....[5]....
        /*0070*/ 	.word	0x00000ee0


	//----- nvinfo : EIATTR_CRS_STACK_SIZE
	.align		4
.L_65:
        /*0074*/ 	.byte	0x04, 0x1e
        /*0076*/ 	.short	(.L_67 - .L_66)
.L_66:
        /*0078*/ 	.word	0x00000000


	//----- nvinfo : EIATTR_CBANK_PARAM_SIZE
	.align		4
.L_67:
        /*007c*/ 	.byte	0x03, 0x19
        /*007e*/ 	.short	0x001c


	//----- nvinfo : EIATTR_PARAM_CBANK
	.align		4
        /*0080*/ 	.byte	0x04, 0x0a
        /*0082*/ 	.short	(.L_69 - .L_68)
	.align		4
.L_68:
        /*0084*/ 	.word	index@(.nv.constant0._Z10_kernel_v1PdS_S_i)
        /*0088*/ 	.short	0x0380
        /*008a*/ 	.short	0x001c


	//----- nvinfo : EIATTR_SW_WAR
	.align		4
.L_69:
        /*008c*/ 	.byte	0x04, 0x36
        /*008e*/ 	.short	(.L_71 - .L_70)
.L_70:
        /*0090*/ 	.word	0x00000008
.L_71:


//--------------------- .nv.callgraph             --------------------------
	.section	.nv.callgraph,"",@"SHT_CUDA_CALLGRAPH"
	.align	4
	.sectionentsize	8
	.align		4
        /*0000*/ 	.word	0x00000000
	.align		4
        /*0004*/ 	.word	0xffffffff
	.align		4
        /*0008*/ 	.word	0x00000000
	.align		4
        /*000c*/ 	.word	0xfffffffe
	.align		4
        /*0010*/ 	.word	0x00000000
	.align		4
        /*0014*/ 	.word	0xfffffffd
	.align		4
        /*0018*/ 	.word	0x00000000
	.align		4
        /*001c*/ 	.word	0xfffffffc


//--------------------- .text._Z10_kernel_v3PdS_S_i --------------------------
	.section	.text._Z10_kernel_v3PdS_S_i,"ax",@progbits
	.align	128
        .global         _Z10_kernel_v3PdS_S_i
        .type           _Z10_kernel_v3PdS_S_i,@function
        .size           _Z10_kernel_v3PdS_S_i,(.L_x_37 - _Z10_kernel_v3PdS_S_i)
        .other          _Z10_kernel_v3PdS_S_i,@"STO_CUDA_ENTRY STV_DEFAULT"
_Z10_kernel_v3PdS_S_i:
.text._Z10_kernel_v3PdS_S_i:
[----:B------:R-:W-:Y:S01]  /*0000*/  LDC R1, c[0x0][0x37c] ;  /* 0x0000df00ff017b82 */ /* 0x000fe20000000800 */
[----:B------:R-:W0:Y:S01]  /*0010*/  S2R R4, SR_TID.Y ;  /* 0x0000000000047919 */ /* 0x000e220000002200 */
[----:B------:R-:W1:Y:S06]  /*0020*/  LDCU UR12, c[0x0][0x398] ;  /* 0x00007300ff0c77ac */ /* 0x000e6c0008000800 */
[----:B------:R-:W0:Y:S01]  /*0030*/  S2UR UR4, SR_CTAID.X ;  /* 0x00000000000479c3 */ /* 0x000e220000002500 */
[----:B------:R-:W-:Y:S01]  /*0040*/  CS2R R16, SRZ ;  /* 0x0000000000107805 */ /* 0x000fe2000001ff00 */
[----:B------:R-:W2:Y:S01]  /*0050*/  S2R R3, SR_TID.X ;  /* 0x0000000000037919 */ /* 0x000ea20000002100 */
[----:B------:R-:W2:Y:S01]  /*0060*/  LDCU UR5, c[0x0][0x360] ;  /* 0x00006c00ff0577ac */ /* 0x000ea20008000800 */
[----:B------:R-:W3:Y:S04]  /*0070*/  LDCU.64 UR22, c[0x0][0x358] ;  /* 0x00006b00ff1677ac */ /* 0x000ee80008000a00 */
[----:B------:R-:W0:Y:S01]  /*0080*/  LDC R5, c[0x0][0x364] ;  /* 0x0000d900ff057b82 */ /* 0x000e220000000800 */
[----:B-1----:R-:W-:-:S02]  /*0090*/  UIADD3 UR15, UPT, UPT, UR12, -0xf, URZ ;  /* 0xfffffff10c0f7890 */ /* 0x002fc4000fffe0ff */
[----:B------:R-:W-:Y:S02]  /*00a0*/  UIMAD UR24, UR12, UR12, URZ ;  /* 0x0000000c0c1872a4 */ /* 0x000fe4000f8e02ff */
[----:B------:R-:W-:Y:S01]  /*00b0*/  UISETP.NE.AND UP0, UPT, UR15, URZ, UPT ;  /* 0x000000ff0f00728c */ /* 0x000fe2000bf05270 */
[----:B0-----:R-:W-:Y:S01]  /*00c0*/  IMAD R2, R5, UR4, R4 ;  /* 0x0000000405027c24 */ /* 0x001fe2000f8e0204 */
[----:B------:R-:W-:-:S03]  /*00d0*/  UMOV UR4, URZ ;  /* 0x000000ff00047c82 */ /* 0x000fc60008000000 */
[----:B--2---:R-:W-:Y:S01]  /*00e0*/  IMAD R2, R2, UR5, R3 ;  /* 0x0000000502027c24 */ /* 0x004fe2000f8e0203 */
[----:B------:R-:W-:-:S03]  /*00f0*/  UMOV UR5, URZ ;  /* 0x000000ff00057c82 */ /* 0x000fc60008000000 */
[----:B---3--:R-:W-:Y:S05]  /*0100*/  BRA.U !UP0, `(.L_x_0) ;  /* 0x0000000908307547 */ /* 0x008fea000b800000 */
[----:B------:R-:W0:Y:S01]  /*0110*/  S2UR UR5, SR_CgaCtaId ;  /* 0x00000000000579c3 */ /* 0x000e220000008800 */
[----:B------:R-:W-:Y:S01]  /*0120*/  UMOV UR4, 0x400 ;  /* 0x0000040000047882 */ /* 0x000fe20000000000 */
[----:B------:R-:W-:Y:S01]  /*0130*/  CS2R R16, SRZ ;  /* 0x0000000000107805 */ /* 0x000fe2000001ff00 */
[----:B------:R-:W-:Y:S02]  /*0140*/  USHF.R.S32.HI UR10, URZ, 0x1f, UR12 ;  /* 0x0000001fff0a7899 */ /* 0x000fe4000801140c */
[----:B------:R-:W-:Y:S02]  /*0150*/  USHF.R.S32.HI UR18, URZ, 0x1f, UR15 ;  /* 0x0000001fff127899 */ /* 0x000fe4000801140f */
[----:B0-----:R-:W-:-:S03]  /*0160*/  ULEA UR4, UR5, UR4, 0x18 ;  /* 0x0000000405047291 */ /* 0x001fc6000f8ec0ff */
[----:B------:R-:W-:-:S03]  /*0170*/  UMOV UR5, URZ ;  /* 0x000000ff00057c82 */ /* 0x000fc60008000000 */
[----:B------:R-:W-:Y:S01]  /*0180*/  LEA R5, R3, UR4, 0x7 ;  /* 0x0000000403057c11 */ /* 0x000fe2000f8e38ff */
[----:B------:R-:W-:-:S04]  /*0190*/  UMOV UR4, URZ ;  /* 0x000000ff00047c82 */ /* 0x000fc80008000000 */
[----:B------:R-:W-:-:S07]  /*01a0*/  IMAD R0, R4, 0x8, R5 ;  /* 0x0000000804007824 */ /* 0x000fce00078e0205 */
.L_x_5:
[----:B------:R-:W-:Y:S01]  /*01b0*/  IADD3 R6, P0, PT, R3, UR4, RZ ;  /* 0x0000000403067c10 */ /* 0x000fe2000ff1e0ff */
[----:B------:R-:W-:Y:S01]  /*01c0*/  UMOV UR6, URZ ;  /* 0x000000ff00067c82 */ /* 0x000fe20008000000 */
[----:B------:R-:W-:-:S03]  /*01d0*/  UMOV UR7, URZ ;  /* 0x000000ff00077c82 */ /* 0x000fc60008000000 */
[----:B0-----:R-:W-:-:S08]  /*01e0*/  IMAD.X R7, RZ, RZ, UR5, P0 ;  /* 0x00000005ff077e24 */ /* 0x001fd000080e06ff */
.L_x_4:
[----:B0-----:R-:W0:Y:S01]  /*01f0*/  LDCU UR12, c[0x0][0x398] ;  /* 0x00007300ff0c77ac */ /* 0x001e220008000800 */
[----:B------:R-:W-:Y:S01]  /*0200*/  BAR.SYNC.DEFER_BLOCKING 0x0 ;  /* 0x0000000000007b1d */ /* 0x000fe20000010000 */
[----:B------:R-:W-:-:S05]  /*0210*/  IADD3 R5, P0, PT, R4, UR6, RZ ;  /* 0x0000000604057c10 */ /* 0x000fca000ff1e0ff */
[----:B------:R-:W1:Y:S01]  /*0220*/  LDCU.64 UR8, c[0x0][0x390] ;  /* 0x00007200ff0877ac */ /* 0x000e620008000a00 */
[----:B------:R-:W-:-:S04]  /*0230*/  IMAD.X R8, RZ, RZ, UR7, P0 ;  /* 0x00000007ff087e24 */ /* 0x000fc800080e06ff */
[----:B0-----:R-:W-:Y:S02]  /*0240*/  IMAD R10, R8, UR12, RZ ;  /* 0x0000000c080a7c24 */ /* 0x001fe4000f8e02ff */
[----:B------:R-:W-:-:S04]  /*0250*/  IMAD.WIDE.U32 R8, R5, UR12, R6 ;  /* 0x0000000c05087c25 */ /* 0x000fc8000f8e0006 */
[----:B------:R-:W-:Y:S01]  /*0260*/  IMAD R5, R5, UR10, R10 ;  /* 0x0000000a05057c24 */ /* 0x000fe2000f8e020a */
[----:B-1----:R-:W-:-:S03]  /*0270*/  LEA R10, P0, R8, UR8, 0x3 ;  /* 0x00000008080a7c11 */ /* 0x002fc6000f8018ff */
[----:B------:R-:W-:-:S05]  /*0280*/  IMAD.IADD R5, R9, 0x1, R5 ;  /* 0x0000000109057824 */ /* 0x000fca00078e0205 */
[----:B------:R-:W-:-:S05]  /*0290*/  LEA.HI.X R11, R8, UR9, R5, 0x3, P0 ;  /* 0x00000009080b7c11 */ /* 0x000fca00080f1c05 */
[----:B------:R-:W2:Y:S01]  /*02a0*/  LDG.E.64 R8, desc[UR22][R10.64] ;  /* 0x000000160a087981 */ /* 0x000ea2000c1e1b00 */
[----:B------:R-:W-:Y:S01]  /*02b0*/  ISETP.GE.U32.AND P0, PT, R2, UR24, PT ;  /* 0x0000001802007c0c */ /* 0x000fe2000bf06070 */
[----:B------:R-:W-:Y:S02]  /*02c0*/  BSSY.RECONVERGENT B0, `(.L_x_1) ;  /* 0x0000066000007945 */ /* 0x000fe40003800200 */
[----:B--2---:R0:W-:Y:S01]  /*02d0*/  STS.64 [R0], R8 ;  /* 0x0000000800007388 */ /* 0x0041e20000000a00 */
[----:B------:R-:W-:Y:S09]  /*02e0*/  BAR.SYNC.DEFER_BLOCKING 0x0 ;  /* 0x0000000000007b1d */ /* 0x000ff20000010000 */
[----:B------:R-:W-:Y:S05]  /*02f0*/  @P0 BRA `(.L_x_2) ;  /* 0x0000000400880947 */ /* 0x000fea0003800000 */
[----:B------:R-:W1:Y:S01]  /*0300*/  S2UR UR9, SR_CgaCtaId ;  /* 0x00000000000979c3 */ /* 0x000e620000008800 */
[----:B------:R-:W-:Y:S01]  /*0310*/  UMOV UR8, 0x400 ;  /* 0x0000040000087882 */ /* 0x000fe20000000000 */
[----:B------:R-:W2:Y:S01]  /*0320*/  LDCU.64 UR26, c[0x0][0x388] ;  /* 0x00007100ff1a77ac */ /* 0x000ea20008000a00 */
[----:B------:R-:W-:Y:S02]  /*0330*/  USHF.L.U32 UR16, UR24, 0x3, URZ ;  /* 0x0000000318107899 */ /* 0x000fe400080006ff */
[----:B------:R-:W-:Y:S02]  /*0340*/  USHF.R.U32.HI UR17, URZ, 0x1d, UR24 ;  /* 0x0000001dff117899 */ /* 0x000fe40008011618 */
[----:B-1----:R-:W-:-:S03]  /*0350*/  ULEA UR14, UR9, UR8, 0x18 ;  /* 0x00000008090e7291 */ /* 0x002fc6000f8ec0ff */
[----:B------:R-:W-:Y:S01]  /*0360*/  UMOV UR8, URZ ;  /* 0x000000ff00087c82 */ /* 0x000fe20008000000 */
[----:B--2---:R-:W-:-:S08]  /*0370*/  UMOV UR9, URZ ;  /* 0x000000ff00097c82 */ /* 0x004fd00008000000 */
.L_x_3:
[----:B------:R-:W-:Y:S01]  /*0380*/  UIADD3 UR11, UP0, UPT, UR4, UR8, URZ ;  /* 0x00000008040b7290 */ /* 0x000fe2000ff1e0ff */
[----:B------:R-:W-:Y:S02]  /*0390*/  IMAD.U32 R5, RZ, RZ, UR24 ;  /* 0x00000018ff057e24 */ /* 0x000fe4000f8e00ff */
[----:B0-----:R-:W-:Y:S01]  /*03a0*/  IMAD.MOV.U32 R8, RZ, RZ, R2 ;  /* 0x000000ffff087224 */ /* 0x001fe200078e0002 */
[----:B------:R-:W-:Y:S01]  /*03b0*/  UIADD3.X UR13, UPT, UPT, UR5, UR9, URZ, UP0, !UPT ;  /* 0x00000009050d7290 */ /* 0x000fe200087fe4ff */
[----:B------:R-:W-:Y:S01]  /*03c0*/  IMAD.MOV.U32 R9, RZ, RZ, RZ ;  /* 0x000000ffff097224 */ /* 0x000fe200078e00ff */
[----:B------:R-:W-:Y:S02]  /*03d0*/  UIMAD.WIDE.U32 UR20, UR11, UR12, UR6 ;  /* 0x0000000c0b1472a5 */ /* 0x000fe4000f8e0006 */
[----:B------:R-:W-:-:S04]  /*03e0*/  UIMAD UR13, UR13, UR12, URZ ;  /* 0x0000000c0d0d72a4 */ /* 0x000fc8000f8e02ff */
[----:B------:R-:W-:Y:S01]  /*03f0*/  UIMAD UR11, UR10, UR11, UR13 ;  /* 0x0000000b0a0b72a4 */ /* 0x000fe2000f8e020d */
[----:B------:R-:W-:-:S03]  /*0400*/  IMAD.WIDE.U32 R8, R5, UR20, R8 ;  /* 0x0000001405087c25 */ /* 0x000fc6000f8e0008 */
[----:B------:R-:W-:Y:S01]  /*0410*/  UIADD3 UR11, UPT, UPT, UR21, UR11, URZ ;  /* 0x0000000b150b7290 */ /* 0x000fe2000fffe0ff */
[----:B------:R-:W-:-:S03]  /*0420*/  LEA R10, P0, R8, UR26, 0x3 ;  /* 0x0000001a080a7c11 */ /* 0x000fc6000f8018ff */
[----:B------:R-:W-:-:S06]  /*0430*/  UIMAD UR11, UR11, UR24, URZ ;  /* 0x000000180b0b72a4 */ /* 0x000fcc000f8e02ff */
[----:B------:R-:W-:-:S05]  /*0440*/  VIADD R5, R9, UR11 ;  /* 0x0000000b09057c36 */ /* 0x000fca0008000000 */
[----:B------:R-:W-:Y:S02]  /*0450*/  LEA.HI.X R11, R8, UR27, R5, 0x3, P0 ;  /* 0x0000001b080b7c11 */ /* 0x000fe400080f1c05 */
[----:B------:R-:W-:-:S03]  /*0460*/  IADD3 R18, P0, PT, R10, UR16, RZ ;  /* 0x000000100a127c10 */ /* 0x000fc6000ff1e0ff */
[----:B------:R0:W2:Y:S01]  /*0470*/  LDG.E.64 R22, desc[UR22][R10.64] ;  /* 0x000000160a167981 */ /* 0x0000a2000c1e1b00 */
[----:B------:R-:W-:-:S05]  /*0480*/  IADD3.X R19, PT, PT, R11, UR17, RZ, P0, !PT ;  /* 0x000000110b137c10 */ /* 0x000fca00087fe4ff */
[----:B------:R-:W3:Y:S01]  /*0490*/  LDG.E.64 R20, desc[UR22][R18.64] ;  /* 0x0000001612147981 */ /* 0x000ee2000c1e1b00 */
[----:B------:R-:W-:-:S04]  /*04a0*/  IADD3 R26, P0, PT, R18, UR16, RZ ;  /* 0x00000010121a7c10 */ /* 0x000fc8000ff1e0ff */
[----:B------:R-:W-:-:S05]  /*04b0*/  IADD3.X R27, PT, PT, R19, UR17, RZ, P0, !PT ;  /* 0x00000011131b7c10 */ /* 0x000fca00087fe4ff */
[----:B------:R-:W4:Y:S01]  /*04c0*/  LDG.E.64 R14, desc[UR22][R26.64] ;  /* 0x000000161a0e7981 */ /* 0x000f22000c1e1b00 */
[----:B------:R-:W-:-:S04]  /*04d0*/  IADD3 R28, P0, PT, R26, UR16, RZ ;  /* 0x000000101a1c7c10 */ /* 0x000fc8000ff1e0ff */
[----:B------:R-:W-:-:S05]  /*04e0*/  IADD3.X R29, PT, PT, R27, UR17, RZ, P0, !PT ;  /* 0x000000111b1d7c10 */ /* 0x000fca00087fe4ff */
[----:B------:R1:W5:Y:S01]  /*04f0*/  LDG.E.64 R12, desc[UR22][R28.64] ;  /* 0x000000161c0c7981 */ /* 0x000362000c1e1b00 */
[----:B------:R-:W-:-:S09]  /*0500*/  ULEA UR11, UR8, UR14, 0x7 ;  /* 0x0000000e080b7291 */ /* 0x000fd2000f8e38ff */
[----:B0-----:R-:W2:Y:S01]  /*0510*/  LDS.128 R8, [UR11] ;  /* 0x0000000bff087984 */ /* 0x001ea20008000c00 */
[----:B-1----:R-:W-:-:S04]  /*0520*/  IADD3 R28, P0, PT, R28, UR16, RZ ;  /* 0x000000101c1c7c10 */ /* 0x002fc8000ff1e0ff */
[----:B------:R-:W-:-:S05]  /*0530*/  IADD3.X R29, PT, PT, R29, UR17, RZ, P0, !PT ;  /* 0x000000111d1d7c10 */ /* 0x000fca00087fe4ff */
[----:B------:R0:W5:Y:S01]  /*0540*/  LDG.E.64 R24, desc[UR22][R28.64] ;  /* 0x000000161c187981 */ /* 0x000162000c1e1b00 */
[----:B------:R-:W-:-:S04]  /*0550*/  IADD3 R18, P0, PT, R28, UR16, RZ ;  /* 0x000000101c127c10 */ /* 0x000fc8000ff1e0ff */
[----:B------:R-:W-:Y:S01]  /*0560*/  IADD3.X R19, PT, PT, R29, UR17, RZ, P0, !PT ;  /* 0x000000111d137c10 */ /* 0x000fe200087fe4ff */
[----:B--2---:R-:W-:-:S04]  /*0570*/  DFMA R8, R22, R8, R16 ;  /* 0x000000081608722b */ /* 0x004fc80000000010 */
[----:B------:R-:W2:Y:S01]  /*0580*/  LDG.E.64 R22, desc[UR22][R18.64] ;  /* 0x0000001612167981 */ /* 0x000ea2000c1e1b00 */
[----:B------:R-:W-:-:S04]  /*0590*/  IADD3 R16, P0, PT, R18, UR16, RZ ;  /* 0x0000001012107c10 */ /* 0x000fc8000ff1e0ff */
[----:B------:R-:W-:Y:S01]  /*05a0*/  IADD3.X R17, PT, PT, R19, UR17, RZ, P0, !PT ;  /* 0x0000001113117c10 */ /* 0x000fe200087fe4ff */
[----:B---3--:R-:W-:Y:S01]  /*05b0*/  DFMA R20, R20, R10, R8 ;  /* 0x0000000a1414722b */ /* 0x008fe20000000008 */
[----:B------:R-:W4:Y:S04]  /*05c0*/  LDS.128 R8, [UR11+0x10] ;  /* 0x0000100bff087984 */ /* 0x000f280008000c00 */
[----:B------:R-:W3:Y:S01]  /*05d0*/  LDG.E.64 R18, desc[UR22][R16.64] ;  /* 0x0000001610127981 */ /* 0x000ee2000c1e1b00 */
[----:B------:R-:W-:-:S04]  /*05e0*/  IADD3 R26, P0, PT, R16, UR16, RZ ;  /* 0x00000010101a7c10 */ /* 0x000fc8000ff1e0ff */
[----:B------:R-:W-:-:S05]  /*05f0*/  IADD3.X R27, PT, PT, R17, UR17, RZ, P0, !PT ;  /* 0x00000011111b7c10 */ /* 0x000fca00087fe4ff */
[----:B------:R1:W3:Y:S01]  /*0600*/  LDG.E.64 R16, desc[UR22][R26.64] ;  /* 0x000000161a107981 */ /* 0x0002e2000c1e1b00 */
[----:B0-----:R-:W-:-:S04]  /*0610*/  IADD3 R28, P0, PT, R26, UR16, RZ ;  /* 0x000000101a1c7c10 */ /* 0x001fc8000ff1e0ff */
[----:B------:R-:W-:Y:S01]  /*0620*/  IADD3.X R29, PT, PT, R27, UR17, RZ, P0, !PT ;  /* 0x000000111b1d7c10 */ /* 0x000fe200087fe4ff */
[----:B----4-:R-:W-:-:S04]  /*0630*/  DFMA R8, R14, R8, R20 ;  /* 0x000000080e08722b */ /* 0x010fc80000000014 */
[----:B------:R-:W4:Y:S01]  /*0640*/  LDG.E.64 R20, desc[UR22][R28.64] ;  /* 0x000000161c147981 */ /* 0x000f22000c1e1b00 */
[----:B-1----:R-:W-:-:S04]  /*0650*/  IADD3 R26, P0, PT, R28, UR16, RZ ;  /* 0x000000101c1a7c10 */ /* 0x002fc8000ff1e0ff */
[----:B------:R-:W-:Y:S01]  /*0660*/  IADD3.X R27, PT, PT, R29, UR17, RZ, P0, !PT ;  /* 0x000000111d1b7c10 */ /* 0x000fe200087fe4ff */
[----:B-----5:R-:W-:Y:S01]  /*0670*/  DFMA R10, R12, R10, R8 ;  /* 0x0000000a0c0a722b */ /* 0x020fe20000000008 */
[----:B------:R-:W0:Y:S04]  /*0680*/  LDS.128 R12, [UR11+0x20] ;  /* 0x0000200bff0c7984 */ /* 0x000e280008000c00 */
[----:B------:R-:W5:Y:S03]  /*0690*/  LDG.E.64 R28, desc[UR22][R26.64] ;  /* 0x000000161a1c7981 */ /* 0x000f66000c1e1b00 */
[----:B0-----:R-:W-:Y:S02]  /*06a0*/  DFMA R24, R24, R12, R10 ;  /* 0x0000000c1818722b */ /* 0x001fe4000000000a */
[----:B------:R-:W3:Y:S01]  /*06b0*/  LDS.128 R8, [UR11+0x30] ;  /* 0x0000300bff087984 */ /* 0x000ee20008000c00 */
[----:B------:R-:W-:-:S04]  /*06c0*/  IADD3 R12, P0, PT, R26, UR16, RZ ;  /* 0x000000101a0c7c10 */ /* 0x000fc8000ff1e0ff */
[----:B------:R-:W-:-:S05]  /*06d0*/  IADD3.X R13, PT, PT, R27, UR17, RZ, P0, !PT ;  /* 0x000000111b0d7c10 */ /* 0x000fca00087fe4ff */
[----:B------:R0:W5:Y:S01]  /*06e0*/  LDG.E.64 R26, desc[UR22][R12.64] ;  /* 0x000000160c1a7981 */ /* 0x000162000c1e1b00 */
[----:B--2---:R-:W-:Y:S01]  /*06f0*/  DFMA R14, R22, R14, R24 ;  /* 0x0000000e160e722b */ /* 0x004fe20000000018 */
[----:B------:R-:W-:-:S04]  /*0700*/  IADD3 R22, P0, PT, R12, UR16, RZ ;  /* 0x000000100c167c10 */ /* 0x000fc8000ff1e0ff */
[----:B------:R-:W-:-:S05]  /*0710*/  IADD3.X R23, PT, PT, R13, UR17, RZ, P0, !PT ;  /* 0x000000110d177c10 */ /* 0x000fca00087fe4ff */
[----:B------:R1:W2:Y:S01]  /*0720*/  LDG.E.64 R24, desc[UR22][R22.64] ;  /* 0x0000001616187981 */ /* 0x0002a2000c1e1b00 */
[----:B---3--:R-:W-:-:S03]  /*0730*/  DFMA R8, R18, R8, R14 ;  /* 0x000000081208722b */ /* 0x008fc6000000000e */
[----:B0-----:R-:W4:Y:S05]  /*0740*/  LDS.128 R12, [UR11+0x40] ;  /* 0x0000400bff0c7984 */ /* 0x001f2a0008000c00 */
[----:B------:R-:W-:Y:S01]  /*0750*/  DFMA R10, R16, R10, R8 ;  /* 0x0000000a100a722b */ /* 0x000fe20000000008 */
[----:B------:R-:W-:-:S04]  /*0760*/  IADD3 R16, P0, PT, R22, UR16, RZ ;  /* 0x0000001016107c10 */ /* 0x000fc8000ff1e0ff */
[----:B------:R-:W-:Y:S02]  /*0770*/  IADD3.X R17, PT, PT, R23, UR17, RZ, P0, !PT ;  /* 0x0000001117117c10 */ /* 0x000fe400087fe4ff */
[----:B-1----:R-:W-:-:S03]  /*0780*/  IADD3 R22, P0, PT, R16, UR16, RZ ;  /* 0x0000001010167c10 */ /* 0x002fc6000ff1e0ff */
[----:B------:R-:W3:Y:S01]  /*0790*/  LDG.E.64 R18, desc[UR22][R16.64] ;  /* 0x0000001610127981 */ /* 0x000ee2000c1e1b00 */
[----:B------:R-:W-:Y:S02]  /*07a0*/  IADD3.X R23, PT, PT, R17, UR17, RZ, P0, !PT ;  /* 0x0000001111177c10 */ /* 0x000fe400087fe4ff */
[----:B------:R-:W-:-:S04]  /*07b0*/  IADD3 R8, P0, PT, R22, UR16, RZ ;  /* 0x0000001016087c10 */ /* 0x000fc8000ff1e0ff */
[----:B------:R-:W-:Y:S01]  /*07c0*/  IADD3.X R9, PT, PT, R23, UR17, RZ, P0, !PT ;  /* 0x0000001117097c10 */ /* 0x000fe200087fe4ff */
[----:B------:R-:W3:Y:S04]  /*07d0*/  LDG.E.64 R16, desc[UR22][R22.64] ;  /* 0x0000001616107981 */ /* 0x000ee8000c1e1b00 */
[----:B------:R0:W3:Y:S01]  /*07e0*/  LDG.E.64 R22, desc[UR22][R8.64] ;  /* 0x0000001608167981 */ /* 0x0000e2000c1e1b00 */
[----:B----4-:R-:W-:Y:S01]  /*07f0*/  DFMA R10, R20, R12, R10 ;  /* 0x0000000c140a722b */ /* 0x010fe2000000000a */
[----:B------:R-:W-:-:S04]  /*0800*/  IADD3 R20, P0, PT, R8, UR16, RZ ;  /* 0x0000001008147c10 */ /* 0x000fc8000ff1e0ff */
[----:B------:R-:W-:-:S06]  /*0810*/  IADD3.X R21, PT, PT, R9, UR17, RZ, P0, !PT ;  /* 0x0000001109157c10 */ /* 0x000fcc00087fe4ff */
[----:B------:R-:W4:Y:S01]  /*0820*/  LDG.E.64 R20, desc[UR22][R20.64] ;  /* 0x0000001614147981 */ /* 0x000f22000c1e1b00 */
[----:B-----5:R-:W-:-:S03]  /*0830*/  DFMA R10, R28, R14, R10 ;  /* 0x0000000e1c0a722b */ /* 0x020fc6000000000a */
[----:B------:R-:W1:Y:S05]  /*0840*/  LDS.128 R12, [UR11+0x50] ;  /* 0x0000500bff0c7984 */ /* 0x000e6a0008000c00 */
[----:B-1----:R-:W-:Y:S02]  /*0850*/  DFMA R12, R26, R12, R10 ;  /* 0x0000000c1a0c722b */ /* 0x002fe4000000000a */
[----:B0-----:R-:W3:Y:S01]  /*0860*/  LDS.128 R8, [UR11+0x60] ;  /* 0x0000600bff087984 */ /* 0x001ee20008000c00 */
[----:B------:R-:W-:-:S04]  /*0870*/  UIADD3 UR8, UP0, UPT, UR8, 0x1, URZ ;  /* 0x0000000108087890 */ /* 0x000fc8000ff1e0ff */
[----:B------:R-:W-:Y:S02]  /*0880*/  UIADD3.X UR9, UPT, UPT, URZ, UR9, URZ, UP0, !UPT ;  /* 0x00000009ff097290 */ /* 0x000fe400087fe4ff */
[----:B------:R-:W-:-:S04]  /*0890*/  UISETP.NE.U32.AND UP0, UPT, UR8, 0x10, UPT ;  /* 0x000000100800788c */ /* 0x000fc8000bf05070 */
[----:B------:R-:W-:Y:S01]  /*08a0*/  UISETP.NE.AND.EX UP0, UPT, UR9, URZ, UPT, UP0 ;  /* 0x000000ff0900728c */ /* 0x000fe2000bf05300 */
[----:B--2---:R-:W-:Y:S01]  /*08b0*/  DFMA R24, R24, R14, R12 ;  /* 0x0000000e1818722b */ /* 0x004fe2000000000c */
[----:B------:R-:W0:Y:S07]  /*08c0*/  LDS.128 R12, [UR11+0x70] ;  /* 0x0000700bff0c7984 */ /* 0x000e2e0008000c00 */
[----:B---3--:R-:W-:-:S08]  /*08d0*/  DFMA R18, R18, R8, R24 ;  /* 0x000000081212722b */ /* 0x008fd00000000018 */
[----:B------:R-:W-:-:S08]  /*08e0*/  DFMA R10, R16, R10, R18 ;  /* 0x0000000a100a722b */ /* 0x000fd00000000012 */
[----:B0-----:R-:W-:-:S08]  /*08f0*/  DFMA R10, R22, R12, R10 ;  /* 0x0000000c160a722b */ /* 0x001fd0000000000a */
[----:B----4-:R-:W-:Y:S01]  /*0900*/  DFMA R16, R20, R14, R10 ;  /* 0x0000000e1410722b */ /* 0x010fe2000000000a */
[----:B------:R-:W-:Y:S10]  /*0910*/  BRA.U UP0, `(.L_x_3) ;  /* 0xfffffff900987547 */ /* 0x000ff4000b83ffff */
.L_x_2:
[----:B------:R-:W-:Y:S05]  /*0920*/  BSYNC.RECONVERGENT B0 ;  /* 0x0000000000007941 */ /* 0x000fea0003800200 */
.L_x_1:
[----:B------:R-:W-:-:S04]  /*0930*/  UIADD3 UR6, UP0, UPT, UR6, 0x10, URZ ;  /* 0x0000001006067890 */ /* 0x000fc8000ff1e0ff */
[----:B------:R-:W-:Y:S02]  /*0940*/  UIADD3.X UR7, UPT, UPT, URZ, UR7, URZ, UP0, !UPT ;  /* 0x00000007ff077290 */ /* 0x000fe400087fe4ff */
[----:B------:R-:W-:-:S04]  /*0950*/  UISETP.GE.U32.AND UP0, UPT, UR6, UR15, UPT ;  /* 0x0000000f0600728c */ /* 0x000fc8000bf06070 */
[----:B------:R-:W-:-:S09]  /*0960*/  UISETP.GE.U32.AND.EX UP0, UPT, UR7, UR18, UPT, UP0 ;  /* 0x000000120700728c */ /* 0x000fd2000bf06100 */
[----:B------:R-:W-:Y:S05]  /*0970*/  BRA.U !UP0, `(.L_x_4) ;  /* 0xfffffff9081c7547 */ /* 0x000fea000b83ffff */
[----:B------:R-:W-:-:S04]  /*0980*/  UIADD3 UR4, UP0, UPT, UR4, 0x10, URZ ;  /* 0x0000001004047890 */ /* 0x000fc8000ff1e0ff */
[----:B------:R-:W-:Y:S02]  /*0990*/  UIADD3.X UR5, UPT, UPT, URZ, UR5, URZ, UP0, !UPT ;  /* 0x00000005ff057290 */ /* 0x000fe400087fe4ff */
[----:B------:R-:W-:-:S04]  /*09a0*/  UISETP.GE.U32.AND UP0, UPT, UR4, UR15, UPT ;  /* 0x0000000f0400728c */ /* 0x000fc8000bf06070 */
[----:B------:R-:W-:-:S09]  /*09b0*/  UISETP.GE.U32.AND.EX UP0, UPT, UR5, UR18, UPT, UP0 ;  /* 0x000000120500728c */ /* 0x000fd2000bf06100 */
[----:B------:R-:W-:Y:S05]  /*09c0*/  BRA.U !UP0, `(.L_x_5) ;  /* 0xfffffff508f87547 */ /* 0x000fea000b83ffff */
.L_x_0:
[----:B------:R-:W-:-:S13]  /*09d0*/  ISETP.GE.U32.AND P0, PT, R2, UR24, PT ;  /* 0x0000001802007c0c */ /* 0x000fda000bf06070 */
[----:B------:R-:W-:Y:S05]  /*09e0*/  @P0 EXIT ;  /* 0x000000000000094d */ /* 0x000fea0003800000 */
[----:B------:R-:W-:Y:S02]  /*09f0*/  UISETP.NE.U32.AND UP0, UPT, UR4, URZ, UPT ;  /* 0x000000ff0400728c */ /* 0x000fe4000bf05070 */
[----:B------:R-:W-:Y:S02]  /*0a00*/  USHF.R.S32.HI UR13, URZ, 0x1f, UR12 ;  /* 0x0000001fff0d7899 */ /* 0x000fe4000801140c */
[----:B------:R-:W-:Y:S02]  /*0a10*/  UISETP.GE.U32.AND UP1, UPT, UR6, UR12, UPT ;  /* 0x0000000c0600728c */ /* 0x000fe4000bf26070 */
[----:B------:R-:W-:-:S04]  /*0a20*/  UISETP.NE.AND.EX UP0, UPT, UR5, URZ, UPT, UP0 ;  /* 0x000000ff0500728c */ /* 0x000fc8000bf05300 */
[----:B------:R-:W-:-:S09]  /*0a30*/  UISETP.GE.U32.OR.EX UP0, UPT, UR7, UR13, !UP0, UP1 ;  /* 0x0000000d0700728c */ /* 0x000fd2000c706510 */
[----:B------:R-:W-:Y:S05]  /*0a40*/  BRA.U UP0, `(.L_x_6) ;  /* 0x0000000d00f47547 */ /* 0x000fea000b800000 */
[----:B------:R-:W-:-:S04]  /*0a50*/  UIADD3 UR16, UPT, UPT, -UR6, UR12, URZ ;  /* 0x0000000c06107290 */ /* 0x000fc8000fffe1ff */
[----:B------:R-:W-:Y:S02]  /*0a60*/  ULOP3.LUT UR8, UR16, 0x7, URZ, 0xc0, !UPT ;  /* 0x0000000710087892 */ /* 0x000fe4000f8ec0ff */
[----:B------:R-:W-:Y:S02]  /*0a70*/  ULOP3.LUT UR28, UR16, 0x3, URZ, 0xc0, !UPT ;  /* 0x00000003101c7892 */ /* 0x000fe4000f8ec0ff */
[----:B------:R-:W-:-:S04]  /*0a80*/  UIADD3 UR8, UP0, UPT, UR8, -0x1, URZ ;  /* 0xffffffff08087890 */ /* 0x000fc8000ff1e0ff */
[----:B------:R-:W-:Y:S02]  /*0a90*/  UIADD3.X UR9, UPT, UPT, URZ, -0x1, URZ, UP0, !UPT ;  /* 0xffffffffff097890 */ /* 0x000fe400087fe4ff */
[----:B------:R-:W-:-:S03]  /*0aa0*/  UISETP.GE.U32.AND UP0, UPT, UR8, 0x3, UPT ;  /* 0x000000030800788c */ /* 0x000fc6000bf06070 */
[----:B------:R-:W-:Y:S01]  /*0ab0*/  UMOV UR8, URZ ;  /* 0x000000ff00087c82 */ /* 0x000fe20008000000 */
[----:B------:R-:W-:-:S03]  /*0ac0*/  UISETP.GE.U32.AND.EX UP0, UPT, UR9, URZ, UPT, UP0 ;  /* 0x000000ff0900728c */ /* 0x000fc6000bf06100 */
[----:B------:R-:W-:-:S08]  /*0ad0*/  UMOV UR9, URZ ;  /* 0x000000ff00097c82 */ /* 0x000fd00008000000 */
.L_x_12:
[----:B------:R-:W1:Y:S01]  /*0ae0*/  LDCU UR12, c[0x0][0x398] ;  /* 0x00007300ff0c77ac */ /* 0x000e620008000800 */
[----:B------:R-:W-:Y:S01]  /*0af0*/  UMOV UR19, UR7 ;  /* 0x0000000700137c82 */ /* 0x000fe20008000000 */
[----:B-1----:R-:W-:Y:S02]  /*0b00*/  UIADD3 UR11, UP1, UPT, UR6, -UR12, URZ ;  /* 0x8000000c060b7290 */ /* 0x002fe4000ff3e0ff */
[----:B------:R-:W-:Y:S02]  /*0b10*/  UIMAD UR10, UR9, UR12, URZ ;  /* 0x0000000c090a72a4 */ /* 0x000fe4000f8e02ff */
[----:B------:R-:W-:Y:S02]  /*0b20*/  UIADD3.X UR17, UPT, UPT, ~UR13, UR7, URZ, UP1, !UPT ;  /* 0x000000070d117290 */ /* 0x000fe40008ffe5ff */
[----:B------:R-:W-:Y:S02]  /*0b30*/  UISETP.GT.U32.AND UP1, UPT, UR11, -0x8, UPT ;  /* 0xfffffff80b00788c */ /* 0x000fe4000bf24070 */
[----:B------:R-:W-:-:S02]  /*0b40*/  UIADD3 UR18, UPT, UPT, -UR6, UR12, URZ ;  /* 0x0000000c06127290 */ /* 0x000fc4000fffe1ff */
[----:B------:R-:W-:Y:S02]  /*0b50*/  UISETP.GT.U32.AND.EX UP1, UPT, UR17, -0x1, UPT, UP1 ;  /* 0xffffffff1100788c */ /* 0x000fe4000bf24110 */
[----:B------:R-:W-:Y:S02]  /*0b60*/  UIMAD.WIDE.U32 UR14, UR8, UR12, URZ ;  /* 0x0000000c080e72a5 */ /* 0x000fe4000f8e00ff */
[----:B------:R-:W-:Y:S02]  /*0b70*/  UIMAD UR10, UR13, UR8, UR10 ;  /* 0x000000080d0a72a4 */ /* 0x000fe4000f8e020a */
[----:B------:R-:W-:Y:S01]  /*0b80*/  ULOP3.LUT UP2, URZ, UR18, 0x7, URZ, 0xc0, !UPT ;  /* 0x0000000712ff7892 */ /* 0x000fe2000f84c0ff */
[----:B------:R-:W-:Y:S01]  /*0b90*/  UMOV UR17, UR6 ;  /* 0x0000000600117c82 */ /* 0x000fe20008000000 */
[----:B------:R-:W-:Y:S01]  /*0ba0*/  UIADD3 UR18, UPT, UPT, UR15, UR10, URZ ;  /* 0x0000000a0f127290 */ /* 0x000fe2000fffe0ff */
[----:B------:R-:W-:Y:S11]  /*0bb0*/  BRA.U UP1, `(.L_x_7) ;  /* 0x00000005019c7547 */ /* 0x000ff6000b800000 */
[----:B------:R-:W-:Y:S02]  /*0bc0*/  UIADD3 UR27, UP1, UPT, -UR6, UR12, URZ ;  /* 0x0000000c061b7290 */ /* 0x000fe4000ff3e1ff */
[----:B------:R-:W-:Y:S02]  /*0bd0*/  USHF.L.U32 UR37, UR24, 0x3, URZ ;  /* 0x0000000318257899 */ /* 0x000fe400080006ff */
[----:B------:R-:W-:Y:S01]  /*0be0*/  USHF.R.U32.HI UR38, URZ, 0x1d, UR24 ;  /* 0x0000001dff267899 */ /* 0x000fe20008011618 */
[----:B------:R-:W1:Y:S01]  /*0bf0*/  LDCU.64 UR30, c[0x0][0x388] ;  /* 0x00007100ff1e77ac */ /* 0x000e620008000a00 */
[----:B------:R-:W2:Y:S01]  /*0c00*/  LDCU.64 UR32, c[0x0][0x390] ;  /* 0x00007200ff2077ac */ /* 0x000ea20008000a00 */
[----:B------:R-:W-:Y:S02]  /*0c10*/  USHF.L.U64.HI UR35, UR12, 0x3, UR13 ;  /* 0x000000030c237899 */ /* 0x000fe4000801020d */
[----:B------:R-:W-:Y:S02]  /*0c20*/  USHF.L.U32 UR34, UR12, 0x3, URZ ;  /* 0x000000030c227899 */ /* 0x000fe400080006ff */
[----:B------:R-:W-:-:S02]  /*0c30*/  UIADD3.X UR36, UPT, UPT, UR13, ~UR7, URZ, UP1, !UPT ;  /* 0x800000070d247290 */ /* 0x000fc40008ffe4ff */
[----:B------:R-:W-:Y:S01]  /*0c40*/  ULOP3.LUT UR27, UR27, 0xfffffff8, URZ, 0xc0, !UPT ;  /* 0xfffffff81b1b7892 */ /* 0x000fe2000f8ec0ff */
[----:B------:R-:W-:Y:S01]  /*0c50*/  UMOV UR10, URZ ;  /* 0x000000ff000a7c82 */ /* 0x000fe20008000000 */
[----:B------:R-:W-:Y:S01]  /*0c60*/  UMOV UR11, URZ ;  /* 0x000000ff000b7c82 */ /* 0x000fe20008000000 */
[----:B------:R-:W-:Y:S01]  /*0c70*/  UMOV UR17, UR6 ;  /* 0x0000000600117c82 */ /* 0x000fe20008000000 */
[----:B------:R-:W-:-:S08]  /*0c80*/  UMOV UR19, UR7 ;  /* 0x0000000700137c82 */ /* 0x000fd00008000000 */
.L_x_8:
[----:B------:R-:W-:Y:S01]  /*0c90*/  UIMAD UR25, UR19, UR12, URZ ;  /* 0x0000000c131972a4 */ /* 0x000fe2000f8e02ff */
[----:B------:R-:W-:Y:S01]  /*0ca0*/  MOV R5, UR24 ;  /* 0x0000001800057c02 */ /* 0x000fe20008000f00 */
[----:B------:R-:W-:Y:S01]  /*0cb0*/  UIADD3 UR29, UP1, UPT, UR17, UR14, URZ ;  /* 0x0000000e111d7290 */ /* 0x000fe2000ff3e0ff */
[----:B------:R-:W-:Y:S01]  /*0cc0*/  IMAD.MOV.U32 R3, RZ, RZ, RZ ;  /* 0x000000ffff037224 */ /* 0x000fe200078e00ff */
[----:B------:R-:W-:Y:S02]  /*0cd0*/  UIMAD.WIDE.U32 UR20, UR17, UR12, UR8 ;  /* 0x0000000c111472a5 */ /* 0x000fe4000f8e0008 */
[----:B------:R-:W-:Y:S02]  /*0ce0*/  UIMAD UR26, UR13, UR17, UR25 ;  /* 0x000000110d1a72a4 */ /* 0x000fe4000f8e0219 */
[----:B------:R-:W-:Y:S01]  /*0cf0*/  UIADD3.X UR25, UPT, UPT, UR19, UR18, URZ, UP1, !UPT ;  /* 0x0000001213197290 */ /* 0x000fe20008ffe4ff */
[----:B------:R-:W-:Y:S01]  /*0d00*/  IMAD.WIDE.U32 R4, R5, UR29, R2 ;  /* 0x0000001d05047c25 */ /* 0x000fe2000f8e0002 */
[----:B------:R-:W-:-:S02]  /*0d10*/  UIADD3 UR21, UPT, UPT, UR21, UR26, URZ ;  /* 0x0000001a15157290 */ /* 0x000fc4000fffe0ff */
[----:B------:R-:W-:Y:S02]  /*0d20*/  UIMAD UR25, UR25, UR24, URZ ;  /* 0x00000018191972a4 */ /* 0x000fe4000f8e02ff */
[----:B--2---:R-:W-:Y:S01]  /*0d30*/  ULEA UR26, UP1, UR20, UR32, 0x3 ;  /* 0x00000020141a7291 */ /* 0x004fe2000f8218ff */
[----:B-1----:R-:W-:-:S03]  /*0d40*/  LEA R10, P0, R4, UR30, 0x3 ;  /* 0x0000001e040a7c11 */ /* 0x002fc6000f8018ff */
[----:B------:R-:W-:Y:S01]  /*0d50*/  ULEA.HI.X UR21, UR20, UR33, UR21, 0x3, UP1 ;  /* 0x0000002114157291 */ /* 0x000fe200088f1c15 */
[----:B------:R-:W-:Y:S01]  /*0d60*/  VIADD R3, R5, UR25 ;  /* 0x0000001905037c36 */ /* 0x000fe20008000000 */
[----:B------:R-:W-:Y:S02]  /*0d70*/  UIADD3 UR20, UP1, UPT, UR34, UR26, URZ ;  /* 0x0000001a22147290 */ /* 0x000fe4000ff3e0ff */
[----:B------:R-:W-:Y:S02]  /*0d80*/  IMAD.U32 R6, RZ, RZ, UR26 ;  /* 0x0000001aff067e24 */ /* 0x000fe4000f8e00ff */
[----:B------:R-:W-:Y:S01]  /*0d90*/  IMAD.U32 R7, RZ, RZ, UR21 ;  /* 0x00000015ff077e24 */ /* 0x000fe2000f8e00ff */
[----:B------:R-:W-:Y:S01]  /*0da0*/  LEA.HI.X R11, R4, UR31, R3, 0x3, P0 ;  /* 0x0000001f040b7c11 */ /* 0x000fe200080f1c03 */
[----:B------:R-:W-:Y:S01]  /*0db0*/  UIADD3.X UR21, UPT, UPT, UR35, UR21, URZ, UP1, !UPT ;  /* 0x0000001523157290 */ /* 0x000fe20008ffe4ff */
[----:B------:R-:W-:Y:S01]  /*0dc0*/  IADD3 R12, P0, PT, R10, UR37, RZ ;  /* 0x000000250a0c7c10 */ /* 0x000fe2000ff1e0ff */
[----:B0-----:R-:W-:-:S02]  /*0dd0*/  IMAD.U32 R8, RZ, RZ, UR20 ;  /* 0x00000014ff087e24 */ /* 0x001fc4000f8e00ff */
[----:B------:R-:W2:Y:S04]  /*0de0*/  LDG.E.64 R6, desc[UR22][R6.64] ;  /* 0x0000001606067981 */ /* 0x000ea8000c1e1b00 */
[----:B------:R0:W2:Y:S01]  /*0df0*/  LDG.E.64 R4, desc[UR22][R10.64] ;  /* 0x000000160a047981 */ /* 0x0000a2000c1e1b00 */
[----:B------:R-:W-:Y:S01]  /*0e00*/  IMAD.U32 R9, RZ, RZ, UR21 ;  /* 0x00000015ff097e24 */ /* 0x000fe2000f8e00ff */
[----:B------:R-:W-:Y:S01]  /*0e10*/  IADD3.X R13, PT, PT, R11, UR38, RZ, P0, !PT ;  /* 0x000000260b0d7c10 */ /* 0x000fe200087fe4ff */
[----:B------:R-:W-:-:S04]  /*0e20*/  UIADD3 UR20, UP1, UPT, UR20, UR34, URZ ;  /* 0x0000002214147290 */ /* 0x000fc8000ff3e0ff */
[----:B------:R-:W3:Y:S01]  /*0e30*/  LDG.E.64 R8, desc[UR22][R8.64] ;  /* 0x0000001608087981 */ /* 0x000ee2000c1e1b00 */
[----:B------:R-:W-:-:S03]  /*0e40*/  UIADD3.X UR21, UPT, UPT, UR21, UR35, URZ, UP1, !UPT ;  /* 0x0000002315157290 */ /* 0x000fc60008ffe4ff */
[----:B------:R1:W3:Y:S01]  /*0e50*/  LDG.E.64 R24, desc[UR22][R12.64] ;  /* 0x000000160c187981 */ /* 0x0002e2000c1e1b00 */
[----:B------:R-:W-:Y:S01]  /*0e60*/  IADD3 R22, P0, PT, R12, UR37, RZ ;  /* 0x000000250c167c10 */ /* 0x000fe2000ff1e0ff */
[----:B------:R-:W-:Y:S02]  /*0e70*/  IMAD.U32 R18, RZ, RZ, UR20 ;  /* 0x00000014ff127e24 */ /* 0x000fe4000f8e00ff */
[----:B------:R-:W-:Y:S01]  /*0e80*/  IMAD.U32 R19, RZ, RZ, UR21 ;  /* 0x00000015ff137e24 */ /* 0x000fe2000f8e00ff */
[----:B------:R-:W-:-:S05]  /*0e90*/  IADD3.X R23, PT, PT, R13, UR38, RZ, P0, !PT ;  /* 0x000000260d177c10 */ /* 0x000fca00087fe4ff */
[----:B------:R-:W4:Y:S04]  /*0ea0*/  LDG.E.64 R18, desc[UR22][R18.64] ;  /* 0x0000001612127981 */ /* 0x000f28000c1e1b00 */
[----:B------:R5:W4:Y:S01]  /*0eb0*/  LDG.E.64 R20, desc[UR22][R22.64] ;  /* 0x0000001616147981 */ /* 0x000b22000c1e1b00 */
[----:B------:R-:W-:Y:S01]  /*0ec0*/  UIADD3 UR20, UP1, UPT, UR20, UR34, URZ ;  /* 0x0000002214147290 */ /* 0x000fe2000ff3e0ff */
[----:B------:R-:W-:-:S03]  /*0ed0*/  IADD3 R14, P0, PT, R22, UR37, RZ ;  /* 0x00000025160e7c10 */ /* 0x000fc6000ff1e0ff */
[----:B------:R-:W-:Y:S02]  /*0ee0*/  UIADD3.X UR21, UPT, UPT, UR21, UR35, URZ, UP1, !UPT ;  /* 0x0000002315157290 */ /* 0x000fe40008ffe4ff */
[----:B------:R-:W-:Y:S01]  /*0ef0*/  UIADD3 UR25, UP1, UPT, UR20, UR34, URZ ;  /* 0x0000002214197290 */ /* 0x000fe2000ff3e0ff */
[----:B------:R-:W-:Y:S02]  /*0f00*/  IADD3.X R15, PT, PT, R23, UR38, RZ, P0, !PT ;  /* 0x00000026170f7c10 */ /* 0x000fe400087fe4ff */
[----:B0-----:R-:W-:Y:S01]  /*0f10*/  IADD3 R10, P1, PT, R14, UR37, RZ ;  /* 0x000000250e0a7c10 */ /* 0x001fe2000ff3e0ff */
[----:B------:R-:W-:-:S03]  /*0f20*/  UIADD3.X UR29, UPT, UPT, UR21, UR35, URZ, UP1, !UPT ;  /* 0x00000023151d7290 */ /* 0x000fc60008ffe4ff */
[----:B------:R-:W-:Y:S02]  /*0f30*/  IADD3.X R11, PT, PT, R15, UR38, RZ, P1, !PT ;  /* 0x000000260f0b7c10 */ /* 0x000fe40008ffe4ff */
[----:B------:R-:W4:Y:S01]  /*0f40*/  LDG.E.64 R14, desc[UR22][R14.64] ;  /* 0x000000160e0e7981 */ /* 0x000f22000c1e1b00 */
[----:B-1----:R-:W-:Y:S02]  /*0f50*/  IMAD.U32 R12, RZ, RZ, UR25 ;  /* 0x00000019ff0c7e24 */ /* 0x002fe4000f8e00ff */
[----:B------:R-:W-:-:S06]  /*0f60*/  IMAD.U32 R13, RZ, RZ, UR29 ;  /* 0x0000001dff0d7e24 */ /* 0x000fcc000f8e00ff */
[----:B------:R-:W4:Y:S01]  /*0f70*/  LDG.E.64 R12, desc[UR22][R12.64] ;  /* 0x000000160c0c7981 */ /* 0x000f22000c1e1b00 */
[----:B--2---:R-:W-:Y:S01]  /*0f80*/  DFMA R4, R4, R6, R16 ;  /* 0x000000060404722b */ /* 0x004fe20000000010 */
[----:B------:R-:W-:Y:S01]  /*0f90*/  MOV R16, UR20 ;  /* 0x0000001400107c02 */ /* 0x000fe20008000f00 */
[----:B------:R-:W-:Y:S01]  /*0fa0*/  IMAD.U32 R17, RZ, RZ, UR21 ;  /* 0x00000015ff117e24 */ /* 0x000fe2000f8e00ff */
[----:B------:R-:W-:Y:S01]  /*0fb0*/  UIADD3 UR20, UP1, UPT, UR25, UR34, URZ ;  /* 0x0000002219147290 */ /* 0x000fe2000ff3e0ff */
[----:B------:R-:W-:-:S04]  /*0fc0*/  IADD3 R6, P0, PT, R10, UR37, RZ ;  /* 0x000000250a067c10 */ /* 0x000fc8000ff1e0ff */
[----:B------:R-:W2:Y:S01]  /*0fd0*/  LDG.E.64 R16, desc[UR22][R16.64] ;  /* 0x0000001610107981 */ /* 0x000ea2000c1e1b00 */
[----:B------:R-:W-:Y:S01]  /*0fe0*/  UIADD3.X UR26, UPT, UPT, UR29, UR35, URZ, UP1, !UPT ;  /* 0x000000231d1a7290 */ /* 0x000fe20008ffe4ff */
[----:B------:R-:W-:Y:S01]  /*0ff0*/  IADD3.X R7, PT, PT, R11, UR38, RZ, P0, !PT ;  /* 0x000000260b077c10 */ /* 0x000fe200087fe4ff */
[----:B------:R-:W-:Y:S01]  /*1000*/  UIADD3 UR21, UP1, UPT, UR20, UR34, URZ ;  /* 0x0000002214157290 */ /* 0x000fe2000ff3e0ff */
[----:B------:R-:W2:Y:S01]  /*1010*/  LDG.E.64 R10, desc[UR22][R10.64] ;  /* 0x000000160a0a7981 */ /* 0x000ea2000c1e1b00 */
[----:B---3--:R-:W-:Y:S01]  /*1020*/  DFMA R24, R24, R8, R4 ;  /* 0x000000081818722b */ /* 0x008fe20000000004 */
[----:B------:R-:W-:Y:S01]  /*1030*/  IMAD.U32 R8, RZ, RZ, UR20 ;  /* 0x00000014ff087e24 */ /* 0x000fe2000f8e00ff */
[----:B------:R-:W-:Y:S01]  /*1040*/  IADD3 R4, P1, PT, R6, UR37, RZ ;  /* 0x0000002506047c10 */ /* 0x000fe2000ff3e0ff */
[----:B------:R-:W-:Y:S01]  /*1050*/  IMAD.U32 R9, RZ, RZ, UR26 ;  /* 0x0000001aff097e24 */ /* 0x000fe2000f8e00ff */
[----:B------:R-:W-:Y:S02]  /*1060*/  UIADD3.X UR25, UPT, UPT, UR26, UR35, URZ, UP1, !UPT ;  /* 0x000000231a197290 */ /* 0x000fe40008ffe4ff */
[----:B------:R-:W-:Y:S01]  /*1070*/  IADD3.X R5, PT, PT, R7, UR38, RZ, P1, !PT ;  /* 0x0000002607057c10 */ /* 0x000fe20008ffe4ff */
[----:B------:R-:W-:Y:S01]  /*1080*/  UIADD3 UR20, UP1, UPT, UR21, UR34, URZ ;  /* 0x0000002215147290 */ /* 0x000fe2000ff3e0ff */
[----:B------:R-:W3:Y:S01]  /*1090*/  LDG.E.64 R6, desc[UR22][R6.64] ;  /* 0x0000001606067981 */ /* 0x000ee2000c1e1b00 */
[----:B-----5:R-:W-:-:S03]  /*10a0*/  IMAD.U32 R22, RZ, RZ, UR21 ;  /* 0x00000015ff167e24 */ /* 0x020fc6000f8e00ff */
[----:B------:R-:W3:Y:S01]  /*10b0*/  LDG.E.64 R8, desc[UR22][R8.64] ;  /* 0x0000001608087981 */ /* 0x000ee2000c1e1b00 */
[----:B------:R-:W-:Y:S01]  /*10c0*/  IMAD.U32 R23, RZ, RZ, UR25 ;  /* 0x00000019ff177e24 */ /* 0x000fe2000f8e00ff */
[----:B------:R-:W-:Y:S01]  /*10d0*/  UIADD3.X UR21, UPT, UPT, UR25, UR35, URZ, UP1, !UPT ;  /* 0x0000002319157290 */ /* 0x000fe20008ffe4ff */
[----:B------:R-:W-:Y:S01]  /*10e0*/  IADD3 R26, P0, PT, R4, UR37, RZ ;  /* 0x00000025041a7c10 */ /* 0x000fe2000ff1e0ff */
[----:B----4-:R-:W-:Y:S01]  /*10f0*/  DFMA R18, R20, R18, R24 ;  /* 0x000000121412722b */ /* 0x010fe20000000018 */
[----:B------:R-:W4:Y:S01]  /*1100*/  LDG.E.64 R20, desc[UR22][R4.64] ;  /* 0x0000001604147981 */ /* 0x000f22000c1e1b00 */
[----:B------:R-:W-:Y:S02]  /*1110*/  MOV R24, UR20 ;  /* 0x0000001400187c02 */ /* 0x000fe40008000f00 */
[----:B------:R-:W-:Y:S01]  /*1120*/  IMAD.U32 R25, RZ, RZ, UR21 ;  /* 0x00000015ff197e24 */ /* 0x000fe2000f8e00ff */
[----:B------:R-:W4:Y:S01]  /*1130*/  LDG.E.64 R22, desc[UR22][R22.64] ;  /* 0x0000001616167981 */ /* 0x000f22000c1e1b00 */
[----:B------:R-:W-:-:S04]  /*1140*/  IADD3.X R27, PT, PT, R5, UR38, RZ, P0, !PT ;  /* 0x00000026051b7c10 */ /* 0x000fc800087fe4ff */
[----:B------:R-:W5:Y:S04]  /*1150*/  LDG.E.64 R24, desc[UR22][R24.64] ;  /* 0x0000001618187981 */ /* 0x000f68000c1e1b00 */
[----:B------:R-:W5:Y:S01]  /*1160*/  LDG.E.64 R26, desc[UR22][R26.64] ;  /* 0x000000161a1a7981 */ /* 0x000f62000c1e1b00 */
[----:B------:R-:W-:-:S04]  /*1170*/  UIADD3 UR10, UP1, UPT, UR10, 0x8, URZ ;  /* 0x000000080a0a7890 */ /* 0x000fc8000ff3e0ff */
[----:B------:R-:W-:Y:S02]  /*1180*/  UIADD3.X UR11, UPT, UPT, URZ, UR11, URZ, UP1, !UPT ;  /* 0x0000000bff0b7290 */ /* 0x000fe40008ffe4ff */
[----:B------:R-:W-:-:S04]  /*1190*/  UISETP.NE.U32.AND UP1, UPT, UR10, UR27, UPT ;  /* 0x0000001b0a00728c */ /* 0x000fc8000bf25070 */
[----:B------:R-:W-:Y:S02]  /*11a0*/  UISETP.NE.AND.EX UP1, UPT, UR11, UR36, UPT, UP1 ;  /* 0x000000240b00728c */ /* 0x000fe4000bf25310 */
[----:B------:R-:W-:-:S04]  /*11b0*/  UIADD3 UR17, UP3, UPT, UR17, 0x8, URZ ;  /* 0x0000000811117890 */ /* 0x000fc8000ff7e0ff */
[----:B------:R-:W-:Y:S01]  /*11c0*/  UIADD3.X UR19, UPT, UPT, URZ, UR19, URZ, UP3, !UPT ;  /* 0x00000013ff137290 */ /* 0x000fe20009ffe4ff */
[----:B--2---:R-:W-:-:S08]  /*11d0*/  DFMA R14, R14, R16, R18 ;  /* 0x000000100e0e722b */ /* 0x004fd00000000012 */
[----:B------:R-:W-:-:S08]  /*11e0*/  DFMA R10, R10, R12, R14 ;  /* 0x0000000c0a0a722b */ /* 0x000fd0000000000e */
[----:B---3--:R-:W-:-:S08]  /*11f0*/  DFMA R6, R6, R8, R10 ;  /* 0x000000080606722b */ /* 0x008fd0000000000a */
[----:B----4-:R-:W-:-:S08]  /*1200*/  DFMA R6, R20, R22, R6 ;  /* 0x000000161406722b */ /* 0x010fd00000000006 */
[----:B-----5:R-:W-:Y:S01]  /*1210*/  DFMA R16, R26, R24, R6 ;  /* 0x000000181a10722b */ /* 0x020fe20000000006 */
[----:B------:R-:W-:Y:S10]  /*1220*/  BRA.U UP1, `(.L_x_8) ;  /* 0xfffffff901987547 */ /* 0x000ff4000b83ffff */
.L_x_7:
[----:B------:R-:W-:Y:S05]  /*1230*/  BRA.U !UP2, `(.L_x_9) ;  /* 0x000000050ae47547 */ /* 0x000fea000b800000 */
[----:B------:R-:W-:-:S04]  /*1240*/  UISETP.NE.U32.AND UP1, UPT, UR28, URZ, UPT ;  /* 0x000000ff1c00728c */ /* 0x000fc8000bf25070 */
[----:B------:R-:W-:Y:S01]  /*1250*/  UISETP.NE.AND.EX UP1, UPT, URZ, URZ, UPT, UP1 ;  /* 0x000000ffff00728c */ /* 0x000fe2000bf25310 */
[----:B------:R-:W-:Y:S10]  /*1260*/  BRA.U !UP0, `(.L_x_10) ;  /* 0x0000000108dc7547 */ /* 0x000ff4000b800000 */
[----:B------:R-:W1:Y:S01]  /*1270*/  LDCU.64 UR26, c[0x0][0x390] ;  /* 0x00007200ff1a77ac */ /* 0x000e620008000a00 */
[----:B------:R-:W-:Y:S01]  /*1280*/  IMAD.MOV.U32 R3, RZ, RZ, RZ ;  /* 0x000000ffff037224 */ /* 0x000fe200078e00ff */
[----:B------:R-:W0:Y:S01]  /*1290*/  LDCU.64 UR30, c[0x0][0x388] ;  /* 0x00007100ff1e77ac */ /* 0x000e220008000a00 */
[----:B------:R-:W-:Y:S02]  /*12a0*/  UIADD3 UR25, UP2, UPT, UR17, UR14, URZ ;  /* 0x0000000e11197290 */ /* 0x000fe4000ff5e0ff */
[----:B------:R-:W-:Y:S02]  /*12b0*/  UIMAD UR20, UR19, UR12, URZ ;  /* 0x0000000c131472a4 */ /* 0x000fe4000f8e02ff */
[----:B------:R-:W-:Y:S02]  /*12c0*/  UIADD3.X UR21, UPT, UPT, UR19, UR18, URZ, UP2, !UPT ;  /* 0x0000001213157290 */ /* 0x000fe400097fe4ff */
[----:B------:R-:W-:Y:S01]  /*12d0*/  UIMAD.WIDE.U32 UR10, UR17, UR12, UR8 ;  /* 0x0000000c110a72a5 */ /* 0x000fe2000f8e0008 */
[----:B------:R-:W-:Y:S01]  /*12e0*/  IMAD.U32 R5, RZ, RZ, UR25 ;  /* 0x00000019ff057e24 */ /* 0x000fe2000f8e00ff */
[----:B------:R-:W-:-:S02]  /*12f0*/  UIMAD UR20, UR13, UR17, UR20 ;  /* 0x000000110d1472a4 */ /* 0x000fc4000f8e0214 */
[----:B------:R-:W-:Y:S02]  /*1300*/  UIMAD UR21, UR21, UR24, URZ ;  /* 0x00000018151572a4 */ /* 0x000fe4000f8e02ff */
[----:B------:R-:W-:Y:S01]  /*1310*/  IMAD.WIDE.U32 R4, R5, UR24, R2 ;  /* 0x0000001805047c25 */ /* 0x000fe2000f8e0002 */
[----:B------:R-:W-:Y:S02]  /*1320*/  UIADD3 UR20, UPT, UPT, UR11, UR20, URZ ;  /* 0x000000140b147290 */ /* 0x000fe4000fffe0ff */
[----:B-1----:R-:W-:Y:S02]  /*1330*/  ULEA UR11, UP3, UR10, UR26, 0x3 ;  /* 0x0000001a0a0b7291 */ /* 0x002fe4000f8618ff */
[----:B------:R-:W-:Y:S01]  /*1340*/  USHF.L.U32 UR25, UR12, 0x3, URZ ;  /* 0x000000030c197899 */ /* 0x000fe200080006ff */
[----:B------:R-:W-:Y:S01]  /*1350*/  VIADD R3, R5, UR21 ;  /* 0x0000001505037c36 */ /* 0x000fe20008000000 */
[----:B------:R-:W-:Y:S01]  /*1360*/  ULEA.HI.X UR10, UR10, UR27, UR20, 0x3, UP3 ;  /* 0x0000001b0a0a7291 */ /* 0x000fe200098f1c14 */
[C---:B0-----:R-:W-:Y:S01]  /*1370*/  LEA R8, P0, R4.reuse, UR30, 0x3 ;  /* 0x0000001e04087c11 */ /* 0x041fe2000f8018ff */
[----:B------:R-:W-:Y:S01]  /*1380*/  USHF.L.U32 UR29, UR24, 0x3, URZ ;  /* 0x00000003181d7899 */ /* 0x000fe200080006ff */
[----:B------:R-:W-:Y:S01]  /*1390*/  IMAD.U32 R12, RZ, RZ, UR11 ;  /* 0x0000000bff0c7e24 */ /* 0x000fe2000f8e00ff */
[----:B------:R-:W-:Y:S01]  /*13a0*/  USHF.L.U64.HI UR20, UR12, 0x3, UR13 ;  /* 0x000000030c147899 */ /* 0x000fe2000801020d */
[----:B------:R-:W-:Y:S01]  /*13b0*/  LEA.HI.X R9, R4, UR31, R3, 0x3, P0 ;  /* 0x0000001f04097c11 */ /* 0x000fe200080f1c03 */
[----:B------:R-:W-:Y:S01]  /*13c0*/  UIADD3 UR26, UP2, UPT, UR11, UR25, URZ ;  /* 0x000000190b1a7290 */ /* 0x000fe2000ff5e0ff */
[----:B------:R-:W-:Y:S01]  /*13d0*/  IMAD.U32 R13, RZ, RZ, UR10 ;  /* 0x0000000aff0d7e24 */ /* 0x000fe2000f8e00ff */
[----:B------:R-:W-:Y:S01]  /*13e0*/  USHF.R.U32.HI UR32, URZ, 0x1d, UR24 ;  /* 0x0000001dff207899 */ /* 0x000fe20008011618 */
[----:B------:R-:W-:Y:S01]  /*13f0*/  IADD3 R10, P0, PT, R8, UR29, RZ ;  /* 0x0000001d080a7c10 */ /* 0x000fe2000ff1e0ff */
[----:B------:R-:W-:-:S02]  /*1400*/  UIADD3.X UR27, UPT, UPT, UR10, UR20, URZ, UP2, !UPT ;  /* 0x000000140a1b7290 */ /* 0x000fc400097fe4ff */
[----:B------:R-:W2:Y:S01]  /*1410*/  LDG.E.64 R4, desc[UR22][R12.64] ;  /* 0x000000160c047981 */ /* 0x000ea2000c1e1b00 */
[----:B------:R-:W-:Y:S01]  /*1420*/  UIADD3 UR21, UP2, UPT, UR26, UR25, URZ ;  /* 0x000000191a157290 */ /* 0x000fe2000ff5e0ff */
[----:B------:R-:W-:Y:S01]  /*1430*/  IADD3.X R11, PT, PT, R9, UR32, RZ, P0, !PT ;  /* 0x00000020090b7c10 */ /* 0x000fe200087fe4ff */
[----:B------:R-:W-:Y:S01]  /*1440*/  IMAD.U32 R6, RZ, RZ, UR26 ;  /* 0x0000001aff067e24 */ /* 0x000fe2000f8e00ff */
[----:B------:R-:W2:Y:S01]  /*1450*/  LDG.E.64 R8, desc[UR22][R8.64] ;  /* 0x0000001608087981 */ /* 0x000ea2000c1e1b00 */
[----:B------:R-:W-:Y:S01]  /*1460*/  MOV R7, UR27 ;  /* 0x0000001b00077c02 */ /* 0x000fe20008000f00 */
[----:B------:R-:W-:Y:S01]  /*1470*/  UIADD3.X UR11, UPT, UPT, UR27, UR20, URZ, UP2, !UPT ;  /* 0x000000141b0b7290 */ /* 0x000fe200097fe4ff */
[----:B------:R-:W-:Y:S01]  /*1480*/  IADD3 R14, P0, PT, R10, UR29, RZ ;  /* 0x0000001d0a0e7c10 */ /* 0x000fe2000ff1e0ff */
[----:B------:R-:W-:-:S03]  /*1490*/  UIADD3 UR10, UP2, UPT, UR21, UR25, URZ ;  /* 0x00000019150a7290 */ /* 0x000fc6000ff5e0ff */
[----:B------:R-:W-:Y:S01]  /*14a0*/  IADD3.X R15, PT, PT, R11, UR32, RZ, P0, !PT ;  /* 0x000000200b0f7c10 */ /* 0x000fe200087fe4ff */
[----:B------:R-:W3:Y:S01]  /*14b0*/  LDG.E.64 R6, desc[UR22][R6.64] ;  /* 0x0000001606067981 */ /* 0x000ee2000c1e1b00 */
[----:B------:R-:W-:-:S03]  /*14c0*/  IMAD.U32 R22, RZ, RZ, UR21 ;  /* 0x00000015ff167e24 */ /* 0x000fc6000f8e00ff */
[----:B------:R-:W3:Y:S01]  /*14d0*/  LDG.E.64 R10, desc[UR22][R10.64] ;  /* 0x000000160a0a7981 */ /* 0x000ee2000c1e1b00 */
[----:B------:R-:W-:Y:S01]  /*14e0*/  IMAD.U32 R23, RZ, RZ, UR11 ;  /* 0x0000000bff177e24 */ /* 0x000fe2000f8e00ff */
[----:B------:R-:W-:Y:S01]  /*14f0*/  IADD3 R18, P0, PT, R14, UR29, RZ ;  /* 0x0000001d0e127c10 */ /* 0x000fe2000ff1e0ff */
[----:B------:R-:W-:-:S03]  /*1500*/  UIADD3.X UR11, UPT, UPT, UR11, UR20, URZ, UP2, !UPT ;  /* 0x000000140b0b7290 */ /* 0x000fc600097fe4ff */
[----:B------:R-:W-:Y:S01]  /*1510*/  IADD3.X R19, PT, PT, R15, UR32, RZ, P0, !PT ;  /* 0x000000200f137c10 */ /* 0x000fe200087fe4ff */
[----:B------:R-:W4:Y:S01]  /*1520*/  LDG.E.64 R12, desc[UR22][R22.64] ;  /* 0x00000016160c7981 */ /* 0x000f22000c1e1b00 */
[----:B------:R-:W-:-:S03]  /*1530*/  IMAD.U32 R20, RZ, RZ, UR10 ;  /* 0x0000000aff147e24 */ /* 0x000fc6000f8e00ff */
[----:B------:R-:W4:Y:S01]  /*1540*/  LDG.E.64 R14, desc[UR22][R14.64] ;  /* 0x000000160e0e7981 */ /* 0x000f22000c1e1b00 */
[----:B------:R-:W-:-:S03]  /*1550*/  IMAD.U32 R21, RZ, RZ, UR11 ;  /* 0x0000000bff157e24 */ /* 0x000fc6000f8e00ff */
[----:B------:R-:W5:Y:S04]  /*1560*/  LDG.E.64 R18, desc[UR22][R18.64] ;  /* 0x0000001612127981 */ /* 0x000f68000c1e1b00 */
[----:B------:R-:W5:Y:S01]  /*1570*/  LDG.E.64 R20, desc[UR22][R20.64] ;  /* 0x0000001614147981 */ /* 0x000f62000c1e1b00 */
[----:B------:R-:W-:-:S04]  /*1580*/  UIADD3 UR17, UP2, UPT, UR17, 0x4, URZ ;  /* 0x0000000411117890 */ /* 0x000fc8000ff5e0ff */
[----:B------:R-:W-:Y:S01]  /*1590*/  UIADD3.X UR19, UPT, UPT, URZ, UR19, URZ, UP2, !UPT ;  /* 0x00000013ff137290 */ /* 0x000fe200097fe4ff */
[----:B--2---:R-:W-:-:S08]  /*15a0*/  DFMA R4, R8, R4, R16 ;  /* 0x000000040804722b */ /* 0x004fd00000000010 */
[----:B---3--:R-:W-:-:S08]  /*15b0*/  DFMA R4, R10, R6, R4 ;  /* 0x000000060a04722b */ /* 0x008fd00000000004 */
[----:B----4-:R-:W-:-:S08]  /*15c0*/  DFMA R4, R14, R12, R4 ;  /* 0x0000000c0e04722b */ /* 0x010fd00000000004 */
[----:B-----5:R-:W-:-:S11]  /*15d0*/  DFMA R16, R18, R20, R4 ;  /* 0x000000141210722b */ /* 0x020fd60000000004 */
.L_x_10:
[----:B------:R-:W-:Y:S05]  /*15e0*/  BRA.U !UP1, `(.L_x_9) ;  /* 0x0000000109f87547 */ /* 0x000fea000b800000 */
[----:B------:R-:W-:Y:S02]  /*15f0*/  UISETP.NE.U32.AND UP1, UPT, UR28, 0x1, UPT ;  /* 0x000000011c00788c */ /* 0x000fe4000bf25070 */
[----:B------:R-:W-:Y:S02]  /*1600*/  ULOP3.LUT UP2, URZ, UR16, 0x1, URZ, 0xc0, !UPT ;  /* 0x0000000110ff7892 */ /* 0x000fe4000f84c0ff */
[----:B------:R-:W-:-:S09]  /*1610*/  UISETP.NE.AND.EX UP1, UPT, URZ, URZ, UPT, UP1 ;  /* 0x000000ffff00728c */ /* 0x000fd2000bf25310 */
[----:B------:R-:W-:Y:S05]  /*1620*/  BRA.U !UP1, `(.L_x_11) ;  /* 0x00000001098c7547 */ /* 0x000fea000b800000 */
        /* <DEDUP_REMOVED lines=12> */
[----:B-1----:R-:W-:Y:S01]  /*16f0*/  ULEA UR26, UP1, UR10, UR26, 0x3 ;  /* 0x0000001a0a1a7291 */ /* 0x002fe2000f8218ff */
[----:B------:R-:W-:Y:S01]  /*1700*/  VIADD R3, R5, UR20 ;  /* 0x0000001405037c36 */ /* 0x000fe20008000000 */
[C---:B0-----:R-:W-:Y:S02]  /*1710*/  LEA R8, P0, R4.reuse, UR30, 0x3 ;  /* 0x0000001e04087c11 */ /* 0x041fe4000f8018ff */
[----:B------:R-:W-:Y:S01]  /*1720*/  ULEA.HI.X UR10, UR10, UR27, UR21, 0x3, UP1 ;  /* 0x0000001b0a0a7291 */ /* 0x000fe200088f1c15 */
[----:B------:R-:W-:Y:S01]  /*1730*/  MOV R5, UR24 ;  /* 0x0000001800057c02 */ /* 0x000fe20008000f00 */
[----:B------:R-:W-:Y:S01]  /*1740*/  ULEA UR11, UP1, UR12, UR26, 0x3 ;  /* 0x0000001a0c0b7291 */ /* 0x000fe2000f8218ff */
[----:B------:R-:W-:Y:S01]  /*1750*/  LEA.HI.X R9, R4, UR31, R3, 0x3, P0 ;  /* 0x0000001f04097c11 */ /* 0x000fe200080f1c03 */
[----:B------:R-:W-:Y:S01]  /*1760*/  IMAD.U32 R10, RZ, RZ, UR26 ;  /* 0x0000001aff0a7e24 */ /* 0x000fe2000f8e00ff */
[----:B------:R-:W-:Y:S01]  /*1770*/  LEA R4, P0, R5, R8, 0x3 ;  /* 0x0000000805047211 */ /* 0x000fe200078018ff */
[----:B------:R-:W-:Y:S01]  /*1780*/  IMAD.U32 R11, RZ, RZ, UR10 ;  /* 0x0000000aff0b7e24 */ /* 0x000fe2000f8e00ff */
[----:B------:R-:W-:Y:S01]  /*1790*/  ULEA.HI.X UR10, UR12, UR10, UR13, 0x3, UP1 ;  /* 0x0000000a0c0a7291 */ /* 0x000fe200088f1c0d */
[----:B------:R-:W-:-:S02]  /*17a0*/  IMAD.U32 R3, RZ, RZ, UR24 ;  /* 0x00000018ff037e24 */ /* 0x000fc4000f8e00ff */
[----:B------:R-:W-:Y:S02]  /*17b0*/  IMAD.U32 R6, RZ, RZ, UR11 ;  /* 0x0000000bff067e24 */ /* 0x000fe4000f8e00ff */
[----:B------:R-:W2:Y:S01]  /*17c0*/  LDG.E.64 R10, desc[UR22][R10.64] ;  /* 0x000000160a0a7981 */ /* 0x000ea2000c1e1b00 */
[----:B------:R-:W-:Y:S01]  /*17d0*/  LEA.HI.X R5, R3, R9, RZ, 0x3, P0 ;  /* 0x0000000903057211 */ /* 0x000fe200000f1cff */
[----:B------:R-:W-:Y:S02]  /*17e0*/  IMAD.U32 R7, RZ, RZ, UR10 ;  /* 0x0000000aff077e24 */ /* 0x000fe4000f8e00ff */
[----:B------:R-:W2:Y:S04]  /*17f0*/  LDG.E.64 R8, desc[UR22][R8.64] ;  /* 0x0000001608087981 */ /* 0x000ea8000c1e1b00 */
[----:B------:R-:W3:Y:S04]  /*1800*/  LDG.E.64 R4, desc[UR22][R4.64] ;  /* 0x0000001604047981 */ /* 0x000ee8000c1e1b00 */
[----:B------:R-:W3:Y:S01]  /*1810*/  LDG.E.64 R6, desc[UR22][R6.64] ;  /* 0x0000001606067981 */ /* 0x000ee2000c1e1b00 */
[----:B------:R-:W-:-:S04]  /*1820*/  UIADD3 UR17, UP1, UPT, UR17, 0x2, URZ ;  /* 0x0000000211117890 */ /* 0x000fc8000ff3e0ff */
[----:B------:R-:W-:Y:S01]  /*1830*/  UIADD3.X UR19, UPT, UPT, URZ, UR19, URZ, UP1, !UPT ;  /* 0x00000013ff137290 */ /* 0x000fe20008ffe4ff */
[----:B--2---:R-:W-:-:S08]  /*1840*/  DFMA R16, R8, R10, R16 ;  /* 0x0000000a0810722b */ /* 0x004fd00000000010 */
[----:B---3--:R-:W-:-:S11]  /*1850*/  DFMA R16, R4, R6, R16 ;  /* 0x000000060410722b */ /* 0x008fd60000000010 */
.L_x_11:
[----:B------:R-:W-:Y:S05]  /*1860*/  BRA.U !UP2, `(.L_x_9) ;  /* 0x000000010a587547 */ /* 0x000fea000b800000 */
[----:B------:R-:W1:Y:S01]  /*1870*/  LDCU.64 UR20, c[0x0][0x390] ;  /* 0x00007200ff1477ac */ /* 0x000e620008000a00 */
[----:B------:R-:W-:Y:S01]  /*1880*/  IMAD.MOV.U32 R3, RZ, RZ, RZ ;  /* 0x000000ffff037224 */ /* 0x000fe200078e00ff */
[----:B------:R-:W0:Y:S01]  /*1890*/  LDCU.64 UR26, c[0x0][0x388] ;  /* 0x00007100ff1a77ac */ /* 0x000e220008000a00 */
[----:B------:R-:W-:Y:S02]  /*18a0*/  UIMAD UR15, UR19, UR12, URZ ;  /* 0x0000000c130f72a4 */ /* 0x000fe4000f8e02ff */
[----:B------:R-:W-:Y:S02]  /*18b0*/  UIADD3 UR14, UP1, UPT, UR17, UR14, URZ ;  /* 0x0000000e110e7290 */ /* 0x000fe4000ff3e0ff */
[----:B------:R-:W-:Y:S02]  /*18c0*/  UIMAD.WIDE.U32 UR10, UR17, UR12, UR8 ;  /* 0x0000000c110a72a5 */ /* 0x000fe4000f8e0008 */
[----:B------:R-:W-:Y:S02]  /*18d0*/  UIMAD UR15, UR13, UR17, UR15 ;  /* 0x000000110d0f72a4 */ /* 0x000fe4000f8e020f */
[----:B------:R-:W-:Y:S01]  /*18e0*/  UIADD3.X UR18, UPT, UPT, UR19, UR18, URZ, UP1, !UPT ;  /* 0x0000001213127290 */ /* 0x000fe20008ffe4ff */
[----:B------:R-:W-:Y:S01]  /*18f0*/  IMAD.U32 R5, RZ, RZ, UR14 ;  /* 0x0000000eff057e24 */ /* 0x000fe2000f8e00ff */
[----:B------:R-:W-:-:S02]  /*1900*/  UIADD3 UR14, UPT, UPT, UR11, UR15, URZ ;  /* 0x0000000f0b0e7290 */ /* 0x000fc4000fffe0ff */
[----:B-1----:R-:W-:Y:S01]  /*1910*/  ULEA UR11, UP1, UR10, UR20, 0x3 ;  /* 0x000000140a0b7291 */ /* 0x002fe2000f8218ff */
[----:B------:R-:W-:Y:S01]  /*1920*/  IMAD.WIDE.U32 R4, R5, UR24, R2 ;  /* 0x0000001805047c25 */ /* 0x000fe2000f8e0002 */
[----:B------:R-:W-:Y:S02]  /*1930*/  UIMAD UR18, UR18, UR24, URZ ;  /* 0x00000018121272a4 */ /* 0x000fe4000f8e02ff */
[----:B------:R-:W-:Y:S01]  /*1940*/  ULEA.HI.X UR10, UR10, UR21, UR14, 0x3, UP1 ;  /* 0x000000150a0a7291 */ /* 0x000fe200088f1c0e */
[----:B0-----:R-:W-:Y:S01]  /*1950*/  LEA R8, P0, R4, UR26, 0x3 ;  /* 0x0000001a04087c11 */ /* 0x001fe2000f8018ff */
[----:B------:R-:W-:Y:S02]  /*1960*/  IMAD.U32 R6, RZ, RZ, UR11 ;  /* 0x0000000bff067e24 */ /* 0x000fe4000f8e00ff */
[----:B------:R-:W-:Y:S02]  /*1970*/  IADD3 R3, PT, PT, R5, UR18, RZ ;  /* 0x0000001205037c10 */ /* 0x000fe4000fffe0ff */
[----:B------:R-:W-:-:S02]  /*1980*/  IMAD.U32 R7, RZ, RZ, UR10 ;  /* 0x0000000aff077e24 */ /* 0x000fc4000f8e00ff */
[----:B------:R-:W-:-:S04]  /*1990*/  LEA.HI.X R9, R4, UR27, R3, 0x3, P0 ;  /* 0x0000001b04097c11 */ /* 0x000fc800080f1c03 */
[----:B------:R-:W2:Y:S04]  /*19a0*/  LDG.E.64 R6, desc[UR22][R6.64] ;  /* 0x0000001606067981 */ /* 0x000ea8000c1e1b00 */
[----:B------:R-:W2:Y:S02]  /*19b0*/  LDG.E.64 R4, desc[UR22][R8.64] ;  /* 0x0000001608047981 */ /* 0x000ea4000c1e1b00 */
[----:B--2---:R-:W-:-:S11]  /*19c0*/  DFMA R16, R4, R6, R16 ;  /* 0x000000060410722b */ /* 0x004fd60000000010 */
.L_x_9:
[----:B------:R-:W-:-:S04]  /*19d0*/  UIADD3 UR8, UP1, UPT, UR8, 0x1, URZ ;  /* 0x0000000108087890 */ /* 0x000fc8000ff3e0ff */
[----:B------:R-:W-:Y:S02]  /*19e0*/  UIADD3.X UR9, UPT, UPT, URZ, UR9, URZ, UP1, !UPT ;  /* 0x00000009ff097290 */ /* 0x000fe40008ffe4ff */
[----:B------:R-:W-:-:S04]  /*19f0*/  UISETP.NE.U32.AND UP1, UPT, UR8, UR4, UPT ;  /* 0x000000040800728c */ /* 0x000fc8000bf25070 */
[----:B------:R-:W-:-:S09]  /*1a00*/  UISETP.NE.AND.EX UP1, UPT, UR9, UR5, UPT, UP1 ;  /* 0x000000050900728c */ /* 0x000fd2000bf25310 */
[----:B------:R-:W-:Y:S05]  /*1a10*/  BRA.U UP1, `(.L_x_12) ;  /* 0xfffffff101307547 */ /* 0x000fea000b83ffff */
.L_x_6:
[----:B------:R-:W-:-:S04]  /*1a20*/  UISETP.GE.U32.AND UP0, UPT, UR4, UR12, UPT ;  /* 0x0000000c0400728c */ /* 0x000fc8000bf06070 */
[----:B------:R-:W-:-:S09]  /*1a30*/  UISETP.GE.U32.AND.EX UP0, UPT, UR5, UR13, UPT, UP0 ;  /* 0x0000000d0500728c */ /* 0x000fd2000bf06100 */
[----:B------:R-:W-:Y:S05]  /*1a40*/  BRA.U UP0, `(.L_x_13) ;  /* 0x0000000d00d07547 */ /* 0x000fea000b800000 */
[----:B------:R-:W-:Y:S02]  /*1a50*/  ULOP3.LUT UR17, UR12, 0x7, URZ, 0xc0, !UPT ;  /* 0x000000070c117892 */ /* 0x000fe4000f8ec0ff */
[----:B------:R-:W-:Y:S02]  /*1a60*/  ULOP3.LUT UR25, UR12, 0x3, URZ, 0xc0, !UPT ;  /* 0x000000030c197892 */ /* 0x000fe4000f8ec0ff */
[----:B------:R-:W-:Y:S02]  /*1a70*/  UIADD3 UR6, UPT, UPT, UR17, -0x1, URZ ;  /* 0xffffffff11067890 */ /* 0x000fe4000fffe0ff */
[----:B------:R-:W-:Y:S02]  /*1a80*/  ULOP3.LUT UR15, UR12, 0xfffffff8, URZ, 0xc0, !UPT ;  /* 0xfffffff80c0f7892 */ /* 0x000fe4000f8ec0ff */
[----:B------:R-:W-:Y:S02]  /*1a90*/  USHF.L.U32 UR26, UR24, 0x3, URZ ;  /* 0x00000003181a7899 */ /* 0x000fe400080006ff */
[----:B------:R-:W-:-:S02]  /*1aa0*/  USHF.R.U32.HI UR27, URZ, 0x1d, UR24 ;  /* 0x0000001dff1b7899 */ /* 0x000fc40008011618 */
[----:B------:R-:W-:Y:S02]  /*1ab0*/  USHF.L.U64.HI UR28, UR12, 0x3, UR13 ;  /* 0x000000030c1c7899 */ /* 0x000fe4000801020d */
[----:B------:R-:W-:Y:S02]  /*1ac0*/  USHF.L.U32 UR29, UR12, 0x3, URZ ;  /* 0x000000030c1d7899 */ /* 0x000fe400080006ff */
[----:B------:R-:W-:-:S11]  /*1ad0*/  UISETP.GE.U32.AND UP1, UPT, UR6, 0x3, UPT ;  /* 0x000000030600788c */ /* 0x000fd6000bf26070 */
.L_x_19:
[----:B------:R-:W1:Y:S01]  /*1ae0*/  LDCU UR30, c[0x0][0x398] ;  /* 0x00007300ff1e77ac */ /* 0x000e620008000800 */
[----:B0-----:R-:W-:Y:S02]  /*1af0*/  IMAD.MOV.U32 R0, RZ, RZ, RZ ;  /* 0x000000ffff007224 */ /* 0x001fe400078e00ff */
[----:B------:R-:W-:Y:S01]  /*1b00*/  IMAD.MOV.U32 R3, RZ, RZ, RZ ;  /* 0x000000ffff037224 */ /* 0x000fe200078e00ff */
[----:B-1----:R-:W-:Y:S02]  /*1b10*/  UIADD3 UR7, UP0, UPT, UR30, -0x1, URZ ;  /* 0xffffffff1e077890 */ /* 0x002fe4000ff1e0ff */
[----:B------:R-:W-:Y:S02]  /*1b20*/  UIMAD UR6, UR5, UR30, URZ ;  /* 0x0000001e050672a4 */ /* 0x000fe4000f8e02ff */
[----:B------:R-:W-:Y:S02]  /*1b30*/  UIADD3.X UR8, UPT, UPT, UR13, -0x1, URZ, UP0, !UPT ;  /* 0xffffffff0d087890 */ /* 0x000fe400087fe4ff */
[----:B------:R-:W-:-:S02]  /*1b40*/  UISETP.GE.U32.AND UP0, UPT, UR7, 0x7, UPT ;  /* 0x000000070700788c */ /* 0x000fc4000bf06070 */
[----:B------:R-:W-:Y:S02]  /*1b50*/  UIMAD.WIDE.U32 UR20, UR4, UR30, URZ ;  /* 0x0000001e041472a5 */ /* 0x000fe4000f8e00ff */
[----:B------:R-:W-:Y:S02]  /*1b60*/  UISETP.GE.U32.AND.EX UP0, UPT, UR8, URZ, UPT, UP0 ;  /* 0x000000ff0800728c */ /* 0x000fe4000bf06100 */
[----:B------:R-:W-:-:S04]  /*1b70*/  UIMAD UR6, UR13, UR4, UR6 ;  /* 0x000000040d0672a4 */ /* 0x000fc8000f8e0206 */
[----:B------:R-:W-:-:S03]  /*1b80*/  UIADD3 UR16, UPT, UPT, UR21, UR6, URZ ;  /* 0x0000000615107290 */ /* 0x000fc6000fffe0ff */
[----:B------:R-:W-:Y:S09]  /*1b90*/  BRA.U !UP0, `(.L_x_14) ;  /* 0x0000000508bc7547 */ /* 0x000ff2000b800000 */
[----:B------:R-:W-:Y:S01]  /*1ba0*/  UIMAD.WIDE.U32 UR6, UR24, UR30, URZ ;  /* 0x0000001e180672a5 */ /* 0x000fe2000f8e00ff */
[----:B------:R-:W-:Y:S01]  /*1bb0*/  IMAD.U32 R5, RZ, RZ, UR4 ;  /* 0x00000004ff057e24 */ /* 0x000fe2000f8e00ff */
[----:B------:R-:W-:Y:S01]  /*1bc0*/  UIMAD UR8, UR13, UR24, URZ ;  /* 0x000000180d0872a4 */ /* 0x000fe2000f8e02ff */
[----:B------:R-:W-:Y:S01]  /*1bd0*/  IMAD.MOV.U32 R3, RZ, RZ, RZ ;  /* 0x000000ffff037224 */ /* 0x000fe200078e00ff */
[----:B------:R-:W0:Y:S02]  /*1be0*/  LDCU.64 UR32, c[0x0][0x388] ;  /* 0x00007100ff2077ac */ /* 0x000e240008000a00 */
[----:B------:R-:W-:Y:S01]  /*1bf0*/  IMAD.WIDE.U32 R4, R5, UR6, R2 ;  /* 0x0000000605047c25 */ /* 0x000fe2000f8e0002 */
[----:B------:R-:W1:Y:S01]  /*1c00*/  LDCU.64 UR18, c[0x0][0x390] ;  /* 0x00007200ff1277ac */ /* 0x000e620008000a00 */
[----:B------:R-:W-:Y:S01]  /*1c10*/  UIADD3 UR7, UPT, UPT, UR7, UR8, URZ ;  /* 0x0000000807077290 */ /* 0x000fe2000fffe0ff */
[----:B------:R-:W-:Y:S01]  /*1c20*/  UMOV UR9, UR15 ;  /* 0x0000000f00097c82 */ /* 0x000fe20008000000 */
[----:B------:R-:W-:-:S02]  /*1c30*/  UMOV UR10, UR13 ;  /* 0x0000000d000a7c82 */ /* 0x000fc40008000000 */
[----:B------:R-:W-:-:S04]  /*1c40*/  UIMAD UR7, UR7, UR4, URZ ;  /* 0x00000004070772a4 */ /* 0x000fc8000f8e02ff */
[----:B------:R-:W-:Y:S01]  /*1c50*/  UIMAD UR7, UR5, UR6, UR7 ;  /* 0x00000006050772a4 */ /* 0x000fe2000f8e0207 */
[----:B0-----:R-:W-:-:S05]  /*1c60*/  LEA R0, P0, R4, UR32, 0x3 ;  /* 0x0000002004007c11 */ /* 0x001fca000f8018ff */
[----:B------:R-:W-:Y:S01]  /*1c70*/  VIADD R3, R5, UR7 ;  /* 0x0000000705037c36 */ /* 0x000fe20008000000 */
[----:B-1----:R-:W-:Y:S02]  /*1c80*/  ULEA UR11, UP0, UR4, UR18, 0x3 ;  /* 0x00000012040b7291 */ /* 0x002fe4000f8018ff */
[----:B------:R-:W-:Y:S02]  /*1c90*/  USHF.L.U64.HI UR18, UR30, 0x6, UR13 ;  /* 0x000000061e127899 */ /* 0x000fe4000801020d */
[----:B------:R-:W-:Y:S01]  /*1ca0*/  LEA.HI.X R3, R4, UR33, R3, 0x3, P0 ;  /* 0x0000002104037c11 */ /* 0x000fe200080f1c03 */
[----:B------:R-:W-:-:S12]  /*1cb0*/  ULEA.HI.X UR14, UR4, UR19, UR5, 0x3, UP0 ;  /* 0x00000013040e7291 */ /* 0x000fd800080f1c05 */
.L_x_15:
[----:B------:R-:W-:Y:S02]  /*1cc0*/  UIADD3 UR6, UP0, UPT, UR11, UR29, URZ ;  /* 0x0000001d0b067290 */ /* 0x000fe4000ff1e0ff */
[----:B------:R-:W-:Y:S01]  /*1cd0*/  MOV R12, UR11 ;  /* 0x0000000b000c7c02 */ /* 0x000fe20008000f00 */
[----:B------:R-:W-:Y:S01]  /*1ce0*/  IMAD.U32 R13, RZ, RZ, UR14 ;  /* 0x0000000eff0d7e24 */ /* 0x000fe2000f8e00ff */
[----:B------:R-:W-:Y:S01]  /*1cf0*/  IADD3 R10, P0, PT, R0, UR26, RZ ;  /* 0x0000001a000a7c10 */ /* 0x000fe2000ff1e0ff */
[----:B------:R-:W-:Y:S01]  /*1d00*/  IMAD.MOV.U32 R20, RZ, RZ, R0 ;  /* 0x000000ffff147224 */ /* 0x000fe200078e0000 */
[----:B------:R-:W-:Y:S01]  /*1d10*/  UIADD3.X UR8, UPT, UPT, UR14, UR28, URZ, UP0, !UPT ;  /* 0x0000001c0e087290 */ /* 0x000fe200087fe4ff */
[----:B------:R-:W-:Y:S01]  /*1d20*/  IMAD.MOV.U32 R21, RZ, RZ, R3 ;  /* 0x000000ffff157224 */ /* 0x000fe200078e0003 */
[----:B------:R-:W-:Y:S01]  /*1d30*/  UIADD3 UR7, UP0, UPT, UR6, UR29, URZ ;  /* 0x0000001d06077290 */ /* 0x000fe2000ff1e0ff */
[----:B------:R-:W-:Y:S01]  /*1d40*/  IMAD.U32 R5, RZ, RZ, UR24 ;  /* 0x00000018ff057e24 */ /* 0x000fe2000f8e00ff */
[----:B------:R-:W2:Y:S01]  /*1d50*/  LDG.E.64 R12, desc[UR22][R12.64] ;  /* 0x000000160c0c7981 */ /* 0x000ea2000c1e1b00 */
[----:B------:R-:W-:Y:S01]  /*1d60*/  IADD3.X R11, PT, PT, R3, UR27, RZ, P0, !PT ;  /* 0x0000001b030b7c10 */ /* 0x000fe200087fe4ff */
[----:B------:R-:W-:-:S02]  /*1d70*/  IMAD.U32 R14, RZ, RZ, UR6 ;  /* 0x00000006ff0e7e24 */ /* 0x000fc4000f8e00ff */
[----:B------:R-:W2:Y:S01]  /*1d80*/  LDG.E.64 R8, desc[UR22][R20.64] ;  /* 0x0000001614087981 */ /* 0x000ea2000c1e1b00 */
[----:B------:R-:W-:Y:S01]  /*1d90*/  IMAD.U32 R15, RZ, RZ, UR8 ;  /* 0x00000008ff0f7e24 */ /* 0x000fe2000f8e00ff */
[----:B------:R-:W-:Y:S01]  /*1da0*/  UIADD3.X UR8, UPT, UPT, UR8, UR28, URZ, UP0, !UPT ;  /* 0x0000001c08087290 */ /* 0x000fe200087fe4ff */
[----:B------:R-:W-:Y:S01]  /*1db0*/  IMAD.U32 R6, RZ, RZ, UR24 ;  /* 0x00000018ff067e24 */ /* 0x000fe2000f8e00ff */
[----:B------:R-:W-:Y:S01]  /*1dc0*/  LEA R4, P0, R5, R0, 0x4 ;  /* 0x0000000005047211 */ /* 0x000fe200078020ff */
[----:B------:R-:W3:Y:S03]  /*1dd0*/  LDG.E.64 R10, desc[UR22][R10.64] ;  /* 0x000000160a0a7981 */ /* 0x000ee6000c1e1b00 */
[----:B------:R-:W-:Y:S01]  /*1de0*/  LEA.HI.X R5, R6, R3, RZ, 0x4, P0 ;  /* 0x0000000306057211 */ /* 0x000fe200000f24ff */
[----:B------:R-:W3:Y:S01]  /*1df0*/  LDG.E.64 R14, desc[UR22][R14.64] ;  /* 0x000000160e0e7981 */ /* 0x000ee2000c1e1b00 */
[----:B------:R-:W-:Y:S01]  /*1e00*/  MOV R6, UR7 ;  /* 0x0000000700067c02 */ /* 0x000fe20008000f00 */
[----:B------:R-:W-:-:S03]  /*1e10*/  IMAD.U32 R7, RZ, RZ, UR8 ;  /* 0x00000008ff077e24 */ /* 0x000fc6000f8e00ff */
[----:B------:R-:W4:Y:S04]  /*1e20*/  LDG.E.64 R4, desc[UR22][R4.64] ;  /* 0x0000001604047981 */ /* 0x000f28000c1e1b00 */
[----:B------:R-:W4:Y:S01]  /*1e30*/  LDG.E.64 R6, desc[UR22][R6.64] ;  /* 0x0000001606067981 */ /* 0x000f22000c1e1b00 */
[----:B------:R-:W-:-:S04]  /*1e40*/  UIADD3 UR7, UP0, UPT, UR7, UR29, URZ ;  /* 0x0000001d07077290 */ /* 0x000fc8000ff1e0ff */
[----:B------:R-:W-:Y:S01]  /*1e50*/  UIADD3.X UR8, UPT, UPT, UR8, UR28, URZ, UP0, !UPT ;  /* 0x0000001c08087290 */ /* 0x000fe200087fe4ff */
[----:B------:R-:W-:Y:S01]  /*1e60*/  UMOV UR6, URZ ;  /* 0x000000ff00067c82 */ /* 0x000fe20008000000 */
[----:B------:R-:W-:Y:S01]  /*1e70*/  UIADD3 UR19, UP0, UPT, UR7, UR29, URZ ;  /* 0x0000001d07137290 */ /* 0x000fe2000ff1e0ff */
[----:B------:R-:W-:Y:S01]  /*1e80*/  MOV R23, UR24 ;  /* 0x0000001800177c02 */ /* 0x000fe20008000f00 */
[----:B------:R-:W-:-:S04]  /*1e90*/  IMAD.U32 R25, RZ, RZ, UR24 ;  /* 0x00000018ff197e24 */ /* 0x000fc8000f8e00ff */
[----:B------:R-:W-:-:S04]  /*1ea0*/  IMAD.WIDE.U32 R22, R23, 0x30, R20 ;  /* 0x0000003017167825 */ /* 0x000fc800078e0014 */
[----:B------:R-:W-:-:S06]  /*1eb0*/  VIADD R23, R23, UR6 ;  /* 0x0000000617177c36 */ /* 0x000fcc0008000000 */
[----:B------:R-:W5:Y:S01]  /*1ec0*/  LDG.E.64 R22, desc[UR22][R22.64] ;  /* 0x0000001616167981 */ /* 0x000f62000c1e1b00 */
[----:B--2---:R-:W-:Y:S01]  /*1ed0*/  DFMA R8, R8, R12, R16 ;  /* 0x0000000c0808722b */ /* 0x004fe20000000010 */
[----:B------:R-:W-:-:S07]  /*1ee0*/  IMAD.U32 R13, RZ, RZ, UR24 ;  /* 0x00000018ff0d7e24 */ /* 0x000fce000f8e00ff */
[----:B---3--:R-:W-:Y:S01]  /*1ef0*/  DFMA R8, R10, R14, R8 ;  /* 0x0000000e0a08722b */ /* 0x008fe20000000008 */
[----:B------:R-:W-:-:S04]  /*1f00*/  IMAD.WIDE.U32 R12, R13, 0x18, R20 ;  /* 0x000000180d0c7825 */ /* 0x000fc800078e0014 */
[----:B------:R-:W-:-:S03]  /*1f10*/  VIADD R13, R13, UR6 ;  /* 0x000000060d0d7c36 */ /* 0x000fc60008000000 */
[----:B----4-:R-:W-:Y:S01]  /*1f20*/  DFMA R4, R4, R6, R8 ;  /* 0x000000060404722b */ /* 0x010fe20000000008 */
[----:B------:R-:W-:Y:S02]  /*1f30*/  IMAD.U32 R9, RZ, RZ, UR24 ;  /* 0x00000018ff097e24 */ /* 0x000fe4000f8e00ff */
[----:B------:R-:W2:Y:S01]  /*1f40*/  LDG.E.64 R12, desc[UR22][R12.64] ;  /* 0x000000160c0c7981 */ /* 0x000ea2000c1e1b00 */
[----:B------:R-:W-:Y:S02]  /*1f50*/  IMAD.U32 R6, RZ, RZ, UR7 ;  /* 0x00000007ff067e24 */ /* 0x000fe4000f8e00ff */
[----:B------:R-:W-:Y:S01]  /*1f60*/  IMAD.U32 R7, RZ, RZ, UR8 ;  /* 0x00000008ff077e24 */ /* 0x000fe2000f8e00ff */
[----:B------:R-:W-:Y:S01]  /*1f70*/  UIADD3.X UR7, UPT, UPT, UR8, UR28, URZ, UP0, !UPT ;  /* 0x0000001c08077290 */ /* 0x000fe200087fe4ff */
[----:B------:R-:W-:Y:S01]  /*1f80*/  IMAD.U32 R10, RZ, RZ, UR24 ;  /* 0x00000018ff0a7e24 */ /* 0x000fe2000f8e00ff */
[----:B------:R-:W-:Y:S01]  /*1f90*/  LEA R8, P0, R9, R0, 0x5 ;  /* 0x0000000009087211 */ /* 0x000fe200078028ff */
[----:B------:R-:W-:Y:S01]  /*1fa0*/  UIADD3 UR8, UP0, UPT, UR19, UR29, URZ ;  /* 0x0000001d13087290 */ /* 0x000fe2000ff1e0ff */
[----:B------:R-:W-:Y:S01]  /*1fb0*/  IMAD.U32 R17, RZ, RZ, UR24 ;  /* 0x00000018ff117e24 */ /* 0x000fe2000f8e00ff */
[----:B------:R-:W2:Y:S01]  /*1fc0*/  LDG.E.64 R6, desc[UR22][R6.64] ;  /* 0x0000001606067981 */ /* 0x000ea2000c1e1b00 */
[----:B------:R-:W-:Y:S01]  /*1fd0*/  LEA.HI.X R9, R10, R3, RZ, 0x5, P0 ;  /* 0x000000030a097211 */ /* 0x000fe200000f2cff */
[----:B------:R-:W-:-:S02]  /*1fe0*/  IMAD.U32 R10, RZ, RZ, UR19 ;  /* 0x00000013ff0a7e24 */ /* 0x000fc4000f8e00ff */
[----:B------:R-:W-:Y:S01]  /*1ff0*/  IMAD.U32 R11, RZ, RZ, UR7 ;  /* 0x00000007ff0b7e24 */ /* 0x000fe2000f8e00ff */
[----:B------:R-:W-:Y:S01]  /*2000*/  UIADD3.X UR7, UPT, UPT, UR7, UR28, URZ, UP0, !UPT ;  /* 0x0000001c07077290 */ /* 0x000fe200087fe4ff */
[----:B------:R-:W-:Y:S01]  /*2010*/  IMAD.WIDE.U32 R16, R17, 0x28, R20 ;  /* 0x0000002811107825 */ /* 0x000fe200078e0014 */
[----:B------:R-:W3:Y:S01]  /*2020*/  LDG.E.64 R8, desc[UR22][R8.64] ;  /* 0x0000001608087981 */ /* 0x000ee2000c1e1b00 */
[----:B------:R-:W-:Y:S02]  /*2030*/  UIADD3 UR19, UP0, UPT, UR8, UR29, URZ ;  /* 0x0000001d08137290 */ /* 0x000fe4000ff1e0ff */
[----:B------:R-:W-:Y:S01]  /*2040*/  VIADD R15, R17, UR6 ;  /* 0x00000006110f7c36 */ /* 0x000fe20008000000 */
[----:B------:R-:W3:Y:S01]  /*2050*/  LDG.E.64 R10, desc[UR22][R10.64] ;  /* 0x000000160a0a7981 */ /* 0x000ee2000c1e1b00 */
[----:B------:R-:W-:Y:S01]  /*2060*/  IMAD.MOV.U32 R14, RZ, RZ, R16 ;  /* 0x000000ffff0e7224 */ /* 0x000fe200078e0010 */
[----:B------:R-:W-:Y:S01]  /*2070*/  MOV R17, UR7 ;  /* 0x0000000700117c02 */ /* 0x000fe20008000f00 */
[----:B------:R-:W-:Y:S01]  /*2080*/  IMAD.U32 R16, RZ, RZ, UR8 ;  /* 0x00000008ff107e24 */ /* 0x000fe2000f8e00ff */
[----:B------:R-:W-:-:S02]  /*2090*/  UIADD3.X UR7, UPT, UPT, UR7, UR28, URZ, UP0, !UPT ;  /* 0x0000001c07077290 */ /* 0x000fc400087fe4ff */
[----:B------:R-:W-:Y:S01]  /*20a0*/  UIADD3 UR8, UP0, UPT, UR19, UR29, URZ ;  /* 0x0000001d13087290 */ /* 0x000fe2000ff1e0ff */
[----:B------:R-:W4:Y:S01]  /*20b0*/  LDG.E.64 R14, desc[UR22][R14.64] ;  /* 0x000000160e0e7981 */ /* 0x000f22000c1e1b00 */
[----:B------:R-:W-:-:S03]  /*20c0*/  IMAD.U32 R18, RZ, RZ, UR19 ;  /* 0x00000013ff127e24 */ /* 0x000fc6000f8e00ff */
[----:B------:R-:W4:Y:S01]  /*20d0*/  LDG.E.64 R16, desc[UR22][R16.64] ;  /* 0x0000001610107981 */ /* 0x000f22000c1e1b00 */
[----:B------:R-:W-:Y:S01]  /*20e0*/  IMAD.U32 R19, RZ, RZ, UR7 ;  /* 0x00000007ff137e24 */ /* 0x000fe2000f8e00ff */
[----:B------:R-:W-:Y:S01]  /*20f0*/  UIADD3.X UR7, UPT, UPT, UR7, UR28, URZ, UP0, !UPT ;  /* 0x0000001c07077290 */ /* 0x000fe200087fe4ff */
[----:B------:R-:W-:-:S04]  /*2100*/  IMAD.WIDE.U32 R20, R25, 0x38, R20 ;  /* 0x0000003819147825 */ /* 0x000fc800078e0014 */
[----:B------:R-:W5:Y:S01]  /*2110*/  LDG.E.64 R18, desc[UR22][R18.64] ;  /* 0x0000001612127981 */ /* 0x000f62000c1e1b00 */
[----:B------:R-:W-:Y:S02]  /*2120*/  VIADD R21, R21, UR6 ;  /* 0x0000000615157c36 */ /* 0x000fe40008000000 */
[----:B------:R-:W-:Y:S02]  /*2130*/  IMAD.U32 R24, RZ, RZ, UR8 ;  /* 0x00000008ff187e24 */ /* 0x000fe4000f8e00ff */
[----:B------:R-:W-:Y:S02]  /*2140*/  IMAD.U32 R25, RZ, RZ, UR7 ;  /* 0x00000007ff197e24 */ /* 0x000fe4000f8e00ff */
[----:B------:R-:W5:Y:S04]  /*2150*/  LDG.E.64 R20, desc[UR22][R20.64] ;  /* 0x0000001614147981 */ /* 0x000f68000c1e1b00 */
[----:B------:R-:W5:Y:S01]  /*2160*/  LDG.E.64 R24, desc[UR22][R24.64] ;  /* 0x0000001618187981 */ /* 0x000f62000c1e1b00 */
[----:B------:R-:W-:-:S04]  /*2170*/  UIADD3 UR9, UP0, UPT, UR9, -0x8, URZ ;  /* 0xfffffff809097890 */ /* 0x000fc8000ff1e0ff */
[----:B------:R-:W-:Y:S02]  /*2180*/  UIADD3.X UR10, UPT, UPT, UR10, -0x1, URZ, UP0, !UPT ;  /* 0xffffffff0a0a7890 */ /* 0x000fe400087fe4ff */
[----:B------:R-:W-:-:S04]  /*2190*/  UISETP.NE.U32.AND UP0, UPT, UR9, URZ, UPT ;  /* 0x000000ff0900728c */ /* 0x000fc8000bf05070 */
[----:B------:R-:W-:Y:S02]  /*21a0*/  UISETP.NE.AND.EX UP0, UPT, UR10, URZ, UPT, UP0 ;  /* 0x000000ff0a00728c */ /* 0x000fe4000bf05300 */
[----:B------:R-:W-:-:S04]  /*21b0*/  ULEA UR11, UP2, UR30, UR11, 0x6 ;  /* 0x0000000b1e0b7291 */ /* 0x000fc8000f8430ff */
[----:B------:R-:W-:Y:S01]  /*21c0*/  UIADD3.X UR14, UPT, UPT, UR14, UR18, URZ, UP2, !UPT ;  /* 0x000000120e0e7290 */ /* 0x000fe200097fe4ff */
[----:B--2---:R-:W-:-:S08]  /*21d0*/  DFMA R4, R12, R6, R4 ;  /* 0x000000060c04722b */ /* 0x004fd00000000004 */
[----:B---3--:R-:W-:-:S08]  /*21e0*/  DFMA R4, R8, R10, R4 ;  /* 0x0000000a0804722b */ /* 0x008fd00000000004 */
[----:B----4-:R-:W-:Y:S01]  /*21f0*/  DFMA R4, R14, R16, R4 ;  /* 0x000000100e04722b */ /* 0x010fe20000000004 */
[----:B------:R-:W-:-:S07]  /*2200*/  IMAD.U32 R7, RZ, RZ, UR24 ;  /* 0x00000018ff077e24 */ /* 0x000fce000f8e00ff */
[----:B-----5:R-:W-:Y:S01]  /*2210*/  DFMA R4, R22, R18, R4 ;  /* 0x000000121604722b */ /* 0x020fe20000000004 */
[----:B------:R-:W-:-:S07]  /*2220*/  LEA R0, P0, R7, R0, 0x6 ;  /* 0x0000000007007211 */ /* 0x000fce00078030ff */
[----:B------:R-:W-:Y:S01]  /*2230*/  DFMA R16, R20, R24, R4 ;  /* 0x000000181410722b */ /* 0x000fe20000000004 */
[----:B------:R-:W-:-:S04]  /*2240*/  MOV R4, UR24 ;  /* 0x0000001800047c02 */ /* 0x000fc80008000f00 */
[----:B------:R-:W-:Y:S01]  /*2250*/  LEA.HI.X R3, R4, R3, RZ, 0x6, P0 ;  /* 0x0000000304037211 */ /* 0x000fe200000f34ff */
[----:B------:R-:W-:Y:S06]  /*2260*/  BRA.U UP0, `(.L_x_15) ;  /* 0xfffffff900947547 */ /* 0x000fec000b83ffff */
[----:B------:R-:W-:Y:S02]  /*2270*/  IMAD.U32 R0, RZ, RZ, UR15 ;  /* 0x0000000fff007e24 */ /* 0x000fe4000f8e00ff */
[----:B------:R-:W-:-:S07]  /*2280*/  IMAD.U32 R3, RZ, RZ, UR13 ;  /* 0x0000000dff037e24 */ /* 0x000fce000f8e00ff */
.L_x_14:
[----:B------:R-:W-:-:S09]  /*2290*/  UISETP.NE.AND UP0, UPT, UR17, URZ, UPT ;  /* 0x000000ff1100728c */ /* 0x000fd2000bf05270 */
[----:B------:R-:W-:Y:S05]  /*22a0*/  BRA.U !UP0, `(.L_x_16) ;  /* 0x0000000508a47547 */ /* 0x000fea000b800000 */
[----:B------:R-:W-:Y:S01]  /*22b0*/  UISETP.NE.AND UP0, UPT, UR25, URZ, UPT ;  /* 0x000000ff1900728c */ /* 0x000fe2000bf05270 */
[----:B------:R-:W-:Y:S10]  /*22c0*/  BRA.U !UP1, `(.L_x_17) ;  /* 0x0000000109b47547 */ /* 0x000ff4000b800000 */
[----:B------:R-:W0:Y:S01]  /*22d0*/  LDC.64 R22, c[0x0][0x390] ;  /* 0x0000e400ff167b82 */ /* 0x000e220000000a00 */
[----:B------:R-:W1:Y:S01]  /*22e0*/  LDCU.64 UR6, c[0x0][0x388] ;  /* 0x00007100ff0677ac */ /* 0x000e620008000a00 */
[----:B------:R-:W-:Y:S01]  /*22f0*/  IADD3 R9, P0, PT, R0, UR20, RZ ;  /* 0x0000001400097c10 */ /* 0x000fe2000ff1e0ff */
[----:B------:R-:W-:Y:S02]  /*2300*/  IMAD.MOV.U32 R4, RZ, RZ, R2 ;  /* 0x000000ffff047224 */ /* 0x000fe400078e0002 */
[----:B------:R-:W-:Y:S01]  /*2310*/  IMAD.MOV.U32 R5, RZ, RZ, RZ ;  /* 0x000000ffff057224 */ /* 0x000fe200078e00ff */
[C---:B------:R-:W-:Y:S01]  /*2320*/  IADD3.X R8, PT, PT, R3.reuse, UR16, RZ, P0, !PT ;  /* 0x0000001003087c10 */ /* 0x040fe200087fe4ff */
[----:B------:R-:W-:Y:S02]  /*2330*/  IMAD.U32 R6, RZ, RZ, UR4 ;  /* 0x00000004ff067e24 */ /* 0x000fe4000f8e00ff */
[----:B------:R-:W-:Y:S02]  /*2340*/  IMAD.U32 R7, RZ, RZ, UR5 ;  /* 0x00000005ff077e24 */ /* 0x000fe4000f8e00ff */
[----:B------:R-:W-:-:S02]  /*2350*/  IMAD R11, R3, UR30, RZ ;  /* 0x0000001e030b7c24 */ /* 0x000fc4000f8e02ff */
[----:B------:R-:W-:-:S04]  /*2360*/  IMAD.WIDE.U32 R4, R9, UR24, R4 ;  /* 0x0000001809047c25 */ /* 0x000fc8000f8e0004 */
[----:B------:R-:W-:Y:S02]  /*2370*/  IMAD R11, R0, UR13, R11 ;  /* 0x0000000d000b7c24 */ /* 0x000fe4000f8e020b */
[----:B------:R-:W-:Y:S01]  /*2380*/  IMAD R9, R8, UR24, RZ ;  /* 0x0000001808097c24 */ /* 0x000fe2000f8e02ff */
[----:B-1----:R-:W-:Y:S01]  /*2390*/  LEA R26, P1, R4, UR6, 0x3 ;  /* 0x00000006041a7c11 */ /* 0x002fe2000f8218ff */
[----:B------:R-:W-:-:S03]  /*23a0*/  IMAD.WIDE.U32 R6, R0, UR30, R6 ;  /* 0x0000001e00067c25 */ /* 0x000fc6000f8e0006 */
[----:B------:R-:W-:Y:S01]  /*23b0*/  IADD3 R12, P0, PT, R26, UR26, RZ ;  /* 0x0000001a1a0c7c10 */ /* 0x000fe2000ff1e0ff */
[----:B------:R-:W-:Y:S01]  /*23c0*/  IMAD.IADD R9, R5, 0x1, R9 ;  /* 0x0000000105097824 */ /* 0x000fe200078e0209 */
[----:B------:R-:W-:Y:S02]  /*23d0*/  IADD3 R5, PT, PT, R7, R11, RZ ;  /* 0x0000000b07057210 */ /* 0x000fe40007ffe0ff */
[----:B0-----:R-:W-:Y:S02]  /*23e0*/  LEA R22, P2, R6, R22, 0x3 ;  /* 0x0000001606167211 */ /* 0x001fe400078418ff */
[----:B------:R-:W-:Y:S02]  /*23f0*/  LEA.HI.X R27, R4, UR7, R9, 0x3, P1 ;  /* 0x00000007041b7c11 */ /* 0x000fe400088f1c09 */
[----:B------:R-:W-:Y:S02]  /*2400*/  LEA.HI.X R23, R6, R23, R5, 0x3, P2 ;  /* 0x0000001706177211 */ /* 0x000fe400010f1c05 */
[----:B------:R-:W-:Y:S01]  /*2410*/  IADD3 R24, P2, PT, R22, UR29, RZ ;  /* 0x0000001d16187c10 */ /* 0x000fe2000ff5e0ff */
[----:B------:R-:W2:Y:S01]  /*2420*/  LDG.E.64 R4, desc[UR22][R26.64] ;  /* 0x000000161a047981 */ /* 0x000ea2000c1e1b00 */
[----:B------:R-:W-:-:S02]  /*2430*/  IADD3.X R13, PT, PT, R27, UR27, RZ, P0, !PT ;  /* 0x0000001b1b0d7c10 */ /* 0x000fc400087fe4ff */
[----:B------:R-:W-:Y:S01]  /*2440*/  IADD3 R20, P1, PT, R12, UR26, RZ ;  /* 0x0000001a0c147c10 */ /* 0x000fe2000ff3e0ff */
[----:B------:R-:W2:Y:S01]  /*2450*/  LDG.E.64 R6, desc[UR22][R22.64] ;  /* 0x0000001616067981 */ /* 0x000ea2000c1e1b00 */
[----:B------:R-:W-:Y:S02]  /*2460*/  IADD3.X R25, PT, PT, R23, UR28, RZ, P2, !PT ;  /* 0x0000001c17197c10 */ /* 0x000fe400097fe4ff */
[----:B------:R-:W-:Y:S02]  /*2470*/  IADD3 R10, P2, PT, R24, UR29, RZ ;  /* 0x0000001d180a7c10 */ /* 0x000fe4000ff5e0ff */
[----:B------:R-:W-:Y:S01]  /*2480*/  IADD3.X R21, PT, PT, R13, UR27, RZ, P1, !PT ;  /* 0x0000001b0d157c10 */ /* 0x000fe20008ffe4ff */
[----:B------:R-:W3:Y:S01]  /*2490*/  LDG.E.64 R14, desc[UR22][R24.64] ;  /* 0x00000016180e7981 */ /* 0x000ee2000c1e1b00 */
[----:B------:R-:W-:-:S03]  /*24a0*/  IADD3 R8, P0, PT, R20, UR26, RZ ;  /* 0x0000001a14087c10 */ /* 0x000fc6000ff1e0ff */
[----:B------:R-:W3:Y:S01]  /*24b0*/  LDG.E.64 R12, desc[UR22][R12.64] ;  /* 0x000000160c0c7981 */ /* 0x000ee2000c1e1b00 */
[----:B------:R-:W-:Y:S02]  /*24c0*/  IADD3.X R11, PT, PT, R25, UR28, RZ, P2, !PT ;  /* 0x0000001c190b7c10 */ /* 0x000fe400097fe4ff */
[----:B------:R-:W-:Y:S02]  /*24d0*/  IADD3 R18, P1, PT, R10, UR29, RZ ;  /* 0x0000001d0a127c10 */ /* 0x000fe4000ff3e0ff */
[----:B------:R-:W-:Y:S01]  /*24e0*/  IADD3.X R9, PT, PT, R21, UR27, RZ, P0, !PT ;  /* 0x0000001b15097c10 */ /* 0x000fe200087fe4ff */
[----:B------:R-:W4:Y:S01]  /*24f0*/  LDG.E.64 R22, desc[UR22][R10.64] ;  /* 0x000000160a167981 */ /* 0x000f22000c1e1b00 */
[----:B------:R-:W-:-:S03]  /*2500*/  IADD3.X R19, PT, PT, R11, UR28, RZ, P1, !PT ;  /* 0x0000001c0b137c10 */ /* 0x000fc60008ffe4ff */
[----:B------:R-:W4:Y:S04]  /*2510*/  LDG.E.64 R20, desc[UR22][R20.64] ;  /* 0x0000001614147981 */ /* 0x000f28000c1e1b00 */
[----:B------:R-:W5:Y:S04]  /*2520*/  LDG.E.64 R8, desc[UR22][R8.64] ;  /* 0x0000001608087981 */ /* 0x000f68000c1e1b00 */
[----:B------:R-:W5:Y:S01]  /*2530*/  LDG.E.64 R18, desc[UR22][R18.64] ;  /* 0x0000001612127981 */ /* 0x000f62000c1e1b00 */
[----:B------:R-:W-:-:S05]  /*2540*/  IADD3 R0, P0, PT, R0, 0x4, RZ ;  /* 0x0000000400007810 */ /* 0x000fca0007f1e0ff */
[----:B------:R-:W-:Y:S01]  /*2550*/  IMAD.X R3, RZ, RZ, R3, P0 ;  /* 0x000000ffff037224 */ /* 0x000fe200000e0603 */
[----:B--2---:R-:W-:-:S08]  /*2560*/  DFMA R4, R4, R6, R16 ;  /* 0x000000060404722b */ /* 0x004fd00000000010 */
[----:B---3--:R-:W-:-:S08]  /*2570*/  DFMA R4, R12, R14, R4 ;  /* 0x0000000e0c04722b */ /* 0x008fd00000000004 */
[----:B----4-:R-:W-:-:S08]  /*2580*/  DFMA R4, R20, R22, R4 ;  /* 0x000000161404722b */ /* 0x010fd00000000004 */
[----:B-----5:R-:W-:-:S11]  /*2590*/  DFMA R16, R8, R18, R4 ;  /* 0x000000120810722b */ /* 0x020fd60000000004 */
.L_x_17:
[----:B------:R-:W-:Y:S05]  /*25a0*/  BRA.U !UP0, `(.L_x_16) ;  /* 0x0000000108e47547 */ /* 0x000fea000b800000 */
[----:B------:R-:W-:Y:S02]  /*25b0*/  UISETP.NE.AND UP0, UPT, UR25, 0x1, UPT ;  /* 0x000000011900788c */ /* 0x000fe4000bf05270 */
[----:B------:R-:W-:-:S07]  /*25c0*/  ULOP3.LUT UP2, URZ, UR30, 0x1, URZ, 0xc0, !UPT ;  /* 0x000000011eff7892 */ /* 0x000fce000f84c0ff */
[----:B------:R-:W-:Y:S05]  /*25d0*/  BRA.U !UP0, `(.L_x_18) ;  /* 0x00000001087c7547 */ /* 0x000fea000b800000 */
[----:B------:R-:W0:Y:S01]  /*25e0*/  LDC.64 R4, c[0x0][0x390] ;  /* 0x0000e400ff047b82 */ /* 0x000e220000000a00 */
[----:B------:R-:W1:Y:S01]  /*25f0*/  LDCU.64 UR6, c[0x0][0x388] ;  /* 0x00007100ff0677ac */ /* 0x000e620008000a00 */
[----:B------:R-:W-:Y:S01]  /*2600*/  IADD3 R11, P0, PT, R0, UR20, RZ ;  /* 0x00000014000b7c10 */ /* 0x000fe2000ff1e0ff */
[C---:B------:R-:W-:Y:S02]  /*2610*/  IMAD R13, R3.reuse, UR30, RZ ;  /* 0x0000001e030d7c24 */ /* 0x040fe4000f8e02ff */
[----:B------:R-:W-:Y:S01]  /*2620*/  IMAD.MOV.U32 R6, RZ, RZ, R2 ;  /* 0x000000ffff067224 */ /* 0x000fe200078e0002 */
[----:B------:R-:W-:Y:S01]  /*2630*/  IADD3.X R10, PT, PT, R3, UR16, RZ, P0, !PT ;  /* 0x00000010030a7c10 */ /* 0x000fe200087fe4ff */
[----:B------:R-:W-:Y:S02]  /*2640*/  IMAD.MOV.U32 R7, RZ, RZ, RZ ;  /* 0x000000ffff077224 */ /* 0x000fe400078e00ff */
[----:B------:R-:W-:Y:S02]  /*2650*/  IMAD.U32 R8, RZ, RZ, UR4 ;  /* 0x00000004ff087e24 */ /* 0x000fe4000f8e00ff */
[----:B------:R-:W-:-:S02]  /*2660*/  IMAD.U32 R9, RZ, RZ, UR5 ;  /* 0x00000005ff097e24 */ /* 0x000fc4000f8e00ff */
[----:B------:R-:W-:Y:S02]  /*2670*/  IMAD R15, R0, UR13, R13 ;  /* 0x0000000d000f7c24 */ /* 0x000fe4000f8e020d */
[----:B------:R-:W-:-:S04]  /*2680*/  IMAD.WIDE.U32 R6, R11, UR24, R6 ;  /* 0x000000180b067c25 */ /* 0x000fc8000f8e0006 */
[----:B------:R-:W-:Y:S02]  /*2690*/  IMAD R13, R10, UR24, RZ ;  /* 0x000000180a0d7c24 */ /* 0x000fe4000f8e02ff */
[----:B------:R-:W-:Y:S01]  /*26a0*/  IMAD.WIDE.U32 R10, R0, UR30, R8 ;  /* 0x0000001e000a7c25 */ /* 0x000fe2000f8e0008 */
[----:B-1----:R-:W-:-:S03]  /*26b0*/  LEA R8, P0, R6, UR6, 0x3 ;  /* 0x0000000606087c11 */ /* 0x002fc6000f8018ff */
[----:B------:R-:W-:Y:S01]  /*26c0*/  IMAD.IADD R13, R7, 0x1, R13 ;  /* 0x00000001070d7824 */ /* 0x000fe200078e020d */
[----:B0-----:R-:W-:Y:S01]  /*26d0*/  LEA R4, P1, R10, R4, 0x3 ;  /* 0x000000040a047211 */ /* 0x001fe200078218ff */
[----:B------:R-:W-:-:S03]  /*26e0*/  IMAD.IADD R15, R11, 0x1, R15 ;  /* 0x000000010b0f7824 */ /* 0x000fc600078e020f */
[----:B------:R-:W-:Y:S02]  /*26f0*/  LEA.HI.X R9, R6, UR7, R13, 0x3, P0 ;  /* 0x0000000706097c11 */ /* 0x000fe400080f1c0d */
[----:B------:R-:W-:Y:S02]  /*2700*/  IADD3 R12, P0, PT, R8, UR26, RZ ;  /* 0x0000001a080c7c10 */ /* 0x000fe4000ff1e0ff */
[----:B------:R-:W-:Y:S02]  /*2710*/  LEA.HI.X R5, R10, R5, R15, 0x3, P1 ;  /* 0x000000050a057211 */ /* 0x000fe400008f1c0f */
[----:B------:R-:W-:Y:S02]  /*2720*/  IADD3 R10, P1, PT, R4, UR29, RZ ;  /* 0x0000001d040a7c10 */ /* 0x000fe4000ff3e0ff */
[----:B------:R-:W-:Y:S01]  /*2730*/  IADD3.X R13, PT, PT, R9, UR27, RZ, P0, !PT ;  /* 0x0000001b090d7c10 */ /* 0x000fe200087fe4ff */
[----:B------:R-:W2:Y:S01]  /*2740*/  LDG.E.64 R6, desc[UR22][R4.64] ;  /* 0x0000001604067981 */ /* 0x000ea2000c1e1b00 */
[----:B------:R-:W-:-:S03]  /*2750*/  IADD3.X R11, PT, PT, R5, UR28, RZ, P1, !PT ;  /* 0x0000001c050b7c10 */ /* 0x000fc60008ffe4ff */
[----:B------:R-:W2:Y:S04]  /*2760*/  LDG.E.64 R8, desc[UR22][R8.64] ;  /* 0x0000001608087981 */ /* 0x000ea8000c1e1b00 */
[----:B------:R-:W3:Y:S04]  /*2770*/  LDG.E.64 R12, desc[UR22][R12.64] ;  /* 0x000000160c0c7981 */ /* 0x000ee8000c1e1b00 */
[----:B------:R-:W3:Y:S01]  /*2780*/  LDG.E.64 R10, desc[UR22][R10.64] ;  /* 0x000000160a0a7981 */ /* 0x000ee2000c1e1b00 */
[----:B------:R-:W-:-:S04]  /*2790*/  IADD3 R0, P0, PT, R0, 0x2, RZ ;  /* 0x0000000200007810 */ /* 0x000fc80007f1e0ff */
[----:B------:R-:W-:Y:S01]  /*27a0*/  IADD3.X R3, PT, PT, RZ, R3, RZ, P0, !PT ;  /* 0x00000003ff037210 */ /* 0x000fe200007fe4ff */
[----:B--2---:R-:W-:-:S08]  /*27b0*/  DFMA R6, R8, R6, R16 ;  /* 0x000000060806722b */ /* 0x004fd00000000010 */
[----:B---3--:R-:W-:-:S11]  /*27c0*/  DFMA R16, R12, R10, R6 ;  /* 0x0000000a0c10722b */ /* 0x008fd60000000006 */
.L_x_18:
[----:B------:R-:W-:Y:S05]  /*27d0*/  BRA.U !UP2, `(.L_x_16) ;  /* 0x000000010a587547 */ /* 0x000fea000b800000 */
[----:B------:R-:W0:Y:S01]  /*27e0*/  LDC.64 R4, c[0x0][0x390] ;  /* 0x0000e400ff047b82 */ /* 0x000e220000000a00 */
[----:B------:R-:W1:Y:S01]  /*27f0*/  LDCU.64 UR6, c[0x0][0x388] ;  /* 0x00007100ff0677ac */ /* 0x000e620008000a00 */
[----:B------:R-:W-:Y:S01]  /*2800*/  IADD3 R9, P0, PT, R0, UR20, RZ ;  /* 0x0000001400097c10 */ /* 0x000fe2000ff1e0ff */
[C---:B------:R-:W-:Y:S02]  /*2810*/  IMAD R13, R3.reuse, UR30, RZ ;  /* 0x0000001e030d7c24 */ /* 0x040fe4000f8e02ff */
[----:B------:R-:W-:Y:S01]  /*2820*/  IMAD.U32 R10, RZ, RZ, UR4 ;  /* 0x00000004ff0a7e24 */ /* 0x000fe2000f8e00ff */
[----:B------:R-:W-:Y:S01]  /*2830*/  IADD3.X R3, PT, PT, R3, UR16, RZ, P0, !PT ;  /* 0x0000001003037c10 */ /* 0x000fe200087fe4ff */
[----:B------:R-:W-:Y:S02]  /*2840*/  IMAD.U32 R11, RZ, RZ, UR5 ;  /* 0x00000005ff0b7e24 */ /* 0x000fe4000f8e00ff */
[----:B------:R-:W-:Y:S02]  /*2850*/  IMAD.MOV.U32 R6, RZ, RZ, R2 ;  /* 0x000000ffff067224 */ /* 0x000fe400078e0002 */
[----:B------:R-:W-:-:S02]  /*2860*/  IMAD.MOV.U32 R7, RZ, RZ, RZ ;  /* 0x000000ffff077224 */ /* 0x000fc400078e00ff */
[----:B------:R-:W-:Y:S02]  /*2870*/  IMAD R13, R0, UR13, R13 ;  /* 0x0000000d000d7c24 */ /* 0x000fe4000f8e020d */
[----:B------:R-:W-:-:S04]  /*2880*/  IMAD.WIDE.U32 R6, R9, UR24, R6 ;  /* 0x0000001809067c25 */ /* 0x000fc8000f8e0006 */
[----:B------:R-:W-:Y:S01]  /*2890*/  IMAD.WIDE.U32 R10, R0, UR30, R10 ;  /* 0x0000001e000a7c25 */ /* 0x000fe2000f8e000a */
[----:B-1----:R-:W-:-:S03]  /*28a0*/  LEA R8, P0, R6, UR6, 0x3 ;  /* 0x0000000606087c11 */ /* 0x002fc6000f8018ff */
[----:B------:R-:W-:Y:S01]  /*28b0*/  IMAD R3, R3, UR24, RZ ;  /* 0x0000001803037c24 */ /* 0x000fe2000f8e02ff */
[----:B0-----:R-:W-:Y:S01]  /*28c0*/  LEA R12, P1, R10, R4, 0x3 ;  /* 0x000000040a0c7211 */ /* 0x001fe200078218ff */
[----:B------:R-:W-:Y:S02]  /*28d0*/  IMAD.IADD R0, R11, 0x1, R13 ;  /* 0x000000010b007824 */ /* 0x000fe400078e020d */
[----:B------:R-:W-:-:S03]  /*28e0*/  IMAD.IADD R3, R7, 0x1, R3 ;  /* 0x0000000107037824 */ /* 0x000fc600078e0203 */
[----:B------:R-:W-:Y:S02]  /*28f0*/  LEA.HI.X R13, R10, R5, R0, 0x3, P1 ;  /* 0x000000050a0d7211 */ /* 0x000fe400008f1c00 */
[----:B------:R-:W-:-:S03]  /*2900*/  LEA.HI.X R9, R6, UR7, R3, 0x3, P0 ;  /* 0x0000000706097c11 */ /* 0x000fc600080f1c03 */
[----:B------:R-:W2:Y:S04]  /*2910*/  LDG.E.64 R6, desc[UR22][R12.64] ;  /* 0x000000160c067981 */ /* 0x000ea8000c1e1b00 */
[----:B------:R-:W2:Y:S02]  /*2920*/  LDG.E.64 R4, desc[UR22][R8.64] ;  /* 0x0000001608047981 */ /* 0x000ea4000c1e1b00 */
[----:B--2---:R-:W-:-:S11]  /*2930*/  DFMA R16, R4, R6, R16 ;  /* 0x000000060410722b */ /* 0x004fd60000000010 */
.L_x_16:
[----:B------:R-:W-:-:S04]  /*2940*/  UIADD3 UR4, UP0, UPT, UR4, 0x1, URZ ;  /* 0x0000000104047890 */ /* 0x000fc8000ff1e0ff */
[----:B------:R-:W-:Y:S02]  /*2950*/  UIADD3.X UR5, UPT, UPT, URZ, UR5, URZ, UP0, !UPT ;  /* 0x00000005ff057290 */ /* 0x000fe400087fe4ff */
[----:B------:R-:W-:-:S04]  /*2960*/  UISETP.GE.U32.AND UP0, UPT, UR4, UR30, UPT ;  /* 0x0000001e0400728c */ /* 0x000fc8000bf06070 */
[----:B------:R-:W-:-:S09]  /*2970*/  UISETP.GE.U32.AND.EX UP0, UPT, UR5, UR13, UPT, UP0 ;  /* 0x0000000d0500728c */ /* 0x000fd2000bf06100 */
[----:B------:R-:W-:Y:S05]  /*2980*/  BRA.U !UP0, `(.L_x_19) ;  /* 0xfffffff108547547 */ /* 0x000fea000b83ffff */
.L_x_13:
[----:B------:R-:W1:Y:S02]  /*2990*/  LDCU.64 UR6, c[0x0][0x380] ;  /* 0x00007000ff0677ac */ /* 0x000e640008000a00 */
[----:B-1----:R-:W-:-:S04]  /*29a0*/  LEA R4, P0, R2, UR6, 0x3 ;  /* 0x0000000602047c11 */ /* 0x002fc8000f8018ff */
[----:B------:R-:W-:-:S05]  /*29b0*/  LEA.HI.X R5, R2, UR7, RZ, 0x3, P0 ;  /* 0x0000000702057c11 */ /* 0x000fca00080f1cff */
[----:B------:R-:W-:Y:S01]  /*29c0*/  STG.E.64 desc[UR22][R4.64], R16 ;  /* 0x0000001004007986 */ /* 0x000fe2000c101b16 */
[----:B------:R-:W-:Y:S05]  /*29d0*/  EXIT ;  /* 0x000000000000794d */ /* 0x000fea0003800000 */
.L_x_20:
[----:B------:R-:W-:-:S00]  /*29e0*/  BRA `(.L_x_20) ;  /* 0xfffffffc00fc7947 */ /* 0x000fc0000383ffff */
[----:B------:R-:W-:-:S00]  /*29f0*/  NOP ;  /* 0x0000000000007918 */ /* 0x000fc00000000000 */
        /* <DEDUP_REMOVED lines=8> */
.L_x_37:


//--------------------- .text._Z10_kernel_v2PdS_S_i --------------------------
	.section	.text._Z10_kernel_v2PdS_S_i,"ax",@progbits
	.align	128
        .global         _Z10_kernel_v2PdS_S_i
        .type           _Z10_kernel_v2PdS_S_i,@function
        .size           _Z10_kernel_v2PdS_S_i,(.L_x_38 - _Z10_kernel_v2PdS_S_i)
        .other          _Z10_kernel_v2PdS_S_i,@"STO_CUDA_ENTRY STV_DEFAULT"
_Z10_kernel_v2PdS_S_i:
.text._Z10_kernel_v2PdS_S_i:
[----:B------:R-:W-:Y:S01]  /*0000*/  LDC R1, c[0x0][0x37c] ;  /* 0x0000df00ff017b82 */ /* 0x000fe20000000800 */
[----:B------:R-:W0:Y:S07]  /*0010*/  S2R R3, SR_TID.X ;  /* 0x0000000000037919 */ /* 0x000e2e0000002100 */
[----:B------:R-:W0:Y:S01]  /*0020*/  S2UR UR4, SR_CTAID.X ;  /* 0x00000000000479c3 */ /* 0x000e220000002500 */
[----:B------:R-:W1:Y:S07]  /*0030*/  LDCU UR23, c[0x0][0x398] ;  /* 0x00007300ff1777ac */ /* 0x000e6e0008000800 */
[----:B------:R-:W0:Y:S01]  /*0040*/  LDC R0, c[0x0][0x360] ;  /* 0x0000d800ff007b82 */ /* 0x000e220000000800 */
[----:B-1----:R-:W-:Y:S01]  /*0050*/  UIMAD UR16, UR23, UR23, URZ ;  /* 0x00000017171072a4 */ /* 0x002fe2000f8e02ff */
[----:B0-----:R-:W-:-:S05]  /*0060*/  IMAD R0, R0, UR4, R3 ;  /* 0x0000000400007c24 */ /* 0x001fca000f8e0203 */
[----:B------:R-:W-:-:S13]  /*0070*/  ISETP.GT.U32.AND P0, PT, R0, UR16, PT ;  /* 0x0000001000007c0c */ /* 0x000fda000bf04070 */
[----:B------:R-:W-:Y:S05]  /*0080*/  @P0 EXIT ;  /* 0x000000000000094d */ /* 0x000fea0003800000 */
[----:B------:R-:W-:Y:S01]  /*0090*/  UISETP.NE.AND UP0, UPT, UR23, URZ, UPT ;  /* 0x000000ff1700728c */ /* 0x000fe2000bf05270 */
[----:B------:R-:W-:Y:S01]  /*00a0*/  CS2R R18, SRZ ;  /* 0x0000000000127805 */ /* 0x000fe2000001ff00 */
[----:B------:R-:W0:Y:S07]  /*00b0*/  LDCU.64 UR14, c[0x0][0x358] ;  /* 0x00006b00ff0e77ac */ /* 0x000e2e0008000a00 */
[----:B------:R-:W-:Y:S05]  /*00c0*/  BRA.U !UP0, `(.L_x_21) ;  /* 0x0000000d08f07547 */ /* 0x000fea000b800000 */
[----:B------:R-:W-:Y:S01]  /*00d0*/  ULOP3.LUT UR4, UR23, 0x7, URZ, 0xc0, !UPT ;  /* 0x0000000717047892 */ /* 0x000fe2000f8ec0ff */
[----:B------:R-:W-:Y:S01]  /*00e0*/  CS2R R18, SRZ ;  /* 0x0000000000127805 */ /* 0x000fe2000001ff00 */
[----:B------:R-:W-:Y:S02]  /*00f0*/  USHF.R.S32.HI UR8, URZ, 0x1f, UR23 ;  /* 0x0000001fff087899 */ /* 0x000fe40008011417 */
[----:B------:R-:W-:Y:S02]  /*0100*/  UIADD3 UR4, UPT, UPT, UR4, -0x1, URZ ;  /* 0xffffffff04047890 */ /* 0x000fe4000fffe0ff */
[----:B------:R-:W-:Y:S02]  /*0110*/  USHF.L.U32 UR17, UR16, 0x3, URZ ;  /* 0x0000000310117899 */ /* 0x000fe400080006ff */
[----:B------:R-:W-:Y:S02]  /*0120*/  UISETP.GE.U32.AND UP1, UPT, UR4, 0x3, UPT ;  /* 0x000000030400788c */ /* 0x000fe4000bf26070 */
[----:B------:R-:W-:-:S02]  /*0130*/  USHF.R.U32.HI UR18, URZ, 0x1d, UR16 ;  /* 0x0000001dff127899 */ /* 0x000fc40008011610 */
[----:B------:R-:W-:Y:S02]  /*0140*/  USHF.L.U32 UR20, UR23, 0x3, URZ ;  /* 0x0000000317147899 */ /* 0x000fe400080006ff */
[----:B------:R-:W-:Y:S02]  /*0150*/  USHF.L.U64.HI UR22, UR23, 0x6, UR8 ;  /* 0x0000000617167899 */ /* 0x000fe40008010208 */
[----:B------:R-:W-:Y:S01]  /*0160*/  USHF.L.U64.HI UR21, UR23, 0x3, UR8 ;  /* 0x0000000317157899 */ /* 0x000fe20008010208 */
[----:B------:R-:W-:Y:S01]  /*0170*/  UMOV UR4, URZ ;  /* 0x000000ff00047c82 */ /* 0x000fe20008000000 */
[----:B------:R-:W-:-:S10]  /*0180*/  UMOV UR5, URZ ;  /* 0x000000ff00057c82 */ /* 0x000fd40008000000 */
.L_x_27:
[----:B------:R-:W1:Y:S01]  /*0190*/  LDCU UR26, c[0x0][0x398] ;  /* 0x00007300ff1a77ac */ /* 0x000e620008000800 */
[----:B------:R-:W-:Y:S01]  /*01a0*/  CS2R R6, SRZ ;  /* 0x0000000000067805 */ /* 0x000fe2000001ff00 */
[----:B-1----:R-:W-:-:S09]  /*01b0*/  UISETP.GE.U32.AND UP0, UPT, UR26, 0x8, UPT ;  /* 0x000000081a00788c */ /* 0x002fd2000bf06070 */
[----:B------:R-:W-:Y:S05]  /*01c0*/  BRA.U !UP0, `(.L_x_22) ;  /* 0x0000000508b87547 */ /* 0x000fea000b800000 */
[----:B------:R-:W-:Y:S01]  /*01d0*/  UIMAD.WIDE.U32 UR6, UR16, UR26, URZ ;  /* 0x0000001a100672a5 */ /* 0x000fe2000f8e00ff */
[----:B------:R-:W-:Y:S01]  /*01e0*/  IMAD.U32 R5, RZ, RZ, UR4 ;  /* 0x00000004ff057e24 */ /* 0x000fe2000f8e00ff */
[----:B------:R-:W-:Y:S01]  /*01f0*/  UIMAD UR9, UR8, UR16, URZ ;  /* 0x00000010080972a4 */ /* 0x000fe2000f8e02ff */
[----:B------:R-:W-:Y:S01]  /*0200*/  IMAD.MOV.U32 R2, RZ, RZ, R0 ;  /* 0x000000ffff027224 */ /* 0x000fe200078e0000 */
[----:B------:R-:W1:Y:S01]  /*0210*/  LDCU.64 UR24, c[0x0][0x388] ;  /* 0x00007100ff1877ac */ /* 0x000e620008000a00 */
[----:B------:R-:W-:Y:S01]  /*0220*/  IMAD.MOV.U32 R3, RZ, RZ, RZ ;  /* 0x000000ffff037224 */ /* 0x000fe200078e00ff */
[----:B------:R-:W2:Y:S01]  /*0230*/  LDCU.64 UR12, c[0x0][0x390] ;  /* 0x00007200ff0c77ac */ /* 0x000ea20008000a00 */
[----:B------:R-:W-:Y:S01]  /*0240*/  IMAD.WIDE.U32 R2, R5, UR6, R2 ;  /* 0x0000000605027c25 */ /* 0x000fe2000f8e0002 */
[----:B------:R-:W-:Y:S02]  /*0250*/  UIADD3 UR7, UPT, UPT, UR7, UR9, URZ ;  /* 0x0000000907077290 */ /* 0x000fe4000fffe0ff */
[----:B------:R-:W-:-:S02]  /*0260*/  ULOP3.LUT UR19, UR23, 0xfffffff8, URZ, 0xc0, !UPT ;  /* 0xfffffff817137892 */ /* 0x000fc4000f8ec0ff */
[----:B------:R-:W-:Y:S01]  /*0270*/  UIMAD UR7, UR7, UR4, URZ ;  /* 0x00000004070772a4 */ /* 0x000fe2000f8e02ff */
[----:B------:R-:W-:-:S03]  /*0280*/  UMOV UR10, UR8 ;  /* 0x00000008000a7c82 */ /* 0x000fc60008000000 */
[----:B------:R-:W-:Y:S01]  /*0290*/  UIMAD UR7, UR5, UR6, UR7 ;  /* 0x00000006050772a4 */ /* 0x000fe2000f8e0207 */
[----:B-1----:R-:W-:-:S05]  /*02a0*/  LEA R20, P0, R2, UR24, 0x3 ;  /* 0x0000001802147c11 */ /* 0x002fca000f8018ff */
[----:B------:R-:W-:Y:S01]  /*02b0*/  VIADD R21, R3, UR7 ;  /* 0x0000000703157c36 */ /* 0x000fe20008000000 */
[----:B--2---:R-:W-:-:S04]  /*02c0*/  ULEA UR11, UP0, UR4, UR12, 0x3 ;  /* 0x0000000c040b7291 */ /* 0x004fc8000f8018ff */
[----:B------:R-:W-:Y:S01]  /*02d0*/  LEA.HI.X R21, R2, UR25, R21, 0x3, P0 ;  /* 0x0000001902157c11 */ /* 0x000fe200080f1c15 */
[----:B------:R-:W-:-:S12]  /*02e0*/  ULEA.HI.X UR12, UR4, UR13, UR5, 0x3, UP0 ;  /* 0x0000000d040c7291 */ /* 0x000fd800080f1c05 */
.L_x_23:
[----:B------:R-:W-:Y:S02]  /*02f0*/  UIADD3 UR6, UP0, UPT, UR11, UR20, URZ ;  /* 0x000000140b067290 */ /* 0x000fe4000ff1e0ff */
[----:B------:R-:W-:Y:S01]  /*0300*/  MOV R10, UR11 ;  /* 0x0000000b000a7c02 */ /* 0x000fe20008000f00 */
[----:B------:R-:W-:Y:S01]  /*0310*/  IMAD.U32 R11, RZ, RZ, UR12 ;  /* 0x0000000cff0b7e24 */ /* 0x000fe2000f8e00ff */
[----:B------:R-:W-:Y:S01]  /*0320*/  IADD3 R8, P0, PT, R20, UR17, RZ ;  /* 0x0000001114087c10 */ /* 0x000fe2000ff1e0ff */
[----:B------:R-:W-:Y:S01]  /*0330*/  UIADD3.X UR9, UPT, UPT, UR12, UR21, URZ, UP0, !UPT ;  /* 0x000000150c097290 */ /* 0x000fe200087fe4ff */
[----:B------:R-:W-:Y:S01]  /*0340*/  IMAD.U32 R3, RZ, RZ, UR16 ;  /* 0x00000010ff037e24 */ /* 0x000fe2000f8e00ff */
[----:B0-----:R-:W2:Y:S01]  /*0350*/  LDG.E.64 R6, desc[UR14][R20.64] ;  /* 0x0000000e14067981 */ /* 0x001ea2000c1e1b00 */
[----:B------:R-:W-:Y:S01]  /*0360*/  UIADD3 UR7, UP0, UPT, UR6, UR20, URZ ;  /* 0x0000001406077290 */ /* 0x000fe2000ff1e0ff */
[----:B------:R-:W-:Y:S01]  /*0370*/  IADD3.X R9, PT, PT, R21, UR18, RZ, P0, !PT ;  /* 0x0000001215097c10 */ /* 0x000fe200087fe4ff */
[----:B------:R-:W-:Y:S01]  /*0380*/  IMAD.U32 R4, RZ, RZ, UR16 ;  /* 0x00000010ff047e24 */ /* 0x000fe2000f8e00ff */
[----:B------:R-:W2:Y:S01]  /*0390*/  LDG.E.64 R10, desc[UR14][R10.64] ;  /* 0x0000000e0a0a7981 */ /* 0x000ea2000c1e1b00 */
[----:B------:R-:W-:Y:S01]  /*03a0*/  MOV R12, UR6 ;  /* 0x00000006000c7c02 */ /* 0x000fe20008000f00 */
[----:B------:R-:W-:Y:S01]  /*03b0*/  IMAD.U32 R13, RZ, RZ, UR9 ;  /* 0x00000009ff0d7e24 */ /* 0x000fe2000f8e00ff */
[----:B------:R-:W-:Y:S01]  /*03c0*/  UIADD3.X UR9, UPT, UPT, UR9, UR21, URZ, UP0, !UPT ;  /* 0x0000001509097290 */ /* 0x000fe200087fe4ff */
[----:B------:R-:W-:Y:S01]  /*03d0*/  LEA R2, P0, R3, R20, 0x4 ;  /* 0x0000001403027211 */ /* 0x000fe200078020ff */
[----:B------:R-:W3:Y:S03]  /*03e0*/  LDG.E.64 R8, desc[UR14][R8.64] ;  /* 0x0000000e08087981 */ /* 0x000ee6000c1e1b00 */
[----:B------:R-:W-:Y:S01]  /*03f0*/  LEA.HI.X R3, R4, R21, RZ, 0x4, P0 ;  /* 0x0000001504037211 */ /* 0x000fe200000f24ff */
[----:B------:R-:W3:Y:S01]  /*0400*/  LDG.E.64 R12, desc[UR14][R12.64] ;  /* 0x0000000e0c0c7981 */ /* 0x000ee2000c1e1b00 */
[----:B------:R-:W-:-:S02]  /*0410*/  IMAD.U32 R4, RZ, RZ, UR7 ;  /* 0x00000007ff047e24 */ /* 0x000fc4000f8e00ff */
[----:B------:R-:W-:Y:S02]  /*0420*/  IMAD.U32 R5, RZ, RZ, UR9 ;  /* 0x00000009ff057e24 */ /* 0x000fe4000f8e00ff */
[----:B------:R-:W4:Y:S04]  /*0430*/  LDG.E.64 R2, desc[UR14][R2.64] ;  /* 0x0000000e02027981 */ /* 0x000f28000c1e1b00 */
[----:B------:R-:W4:Y:S01]  /*0440*/  LDG.E.64 R4, desc[UR14][R4.64] ;  /* 0x0000000e04047981 */ /* 0x000f22000c1e1b00 */
[----:B------:R-:W-:-:S04]  /*0450*/  UIADD3 UR7, UP0, UPT, UR7, UR20, URZ ;  /* 0x0000001407077290 */ /* 0x000fc8000ff1e0ff */
[----:B------:R-:W-:Y:S01]  /*0460*/  UIADD3.X UR9, UPT, UPT, UR9, UR21, URZ, UP0, !UPT ;  /* 0x0000001509097290 */ /* 0x000fe200087fe4ff */
[----:B------:R-:W-:Y:S01]  /*0470*/  UMOV UR6, URZ ;  /* 0x000000ff00067c82 */ /* 0x000fe20008000000 */
[----:B------:R-:W-:Y:S01]  /*0480*/  UIADD3 UR13, UP0, UPT, UR7, UR20, URZ ;  /* 0x00000014070d7290 */ /* 0x000fe2000ff1e0ff */
[----:B------:R-:W-:-:S04]  /*0490*/  IMAD.U32 R15, RZ, RZ, UR16 ;  /* 0x00000010ff0f7e24 */ /* 0x000fc8000f8e00ff */
[----:B------:R-:W-:-:S04]  /*04a0*/  IMAD.WIDE.U32 R14, R15, 0x28, R20 ;  /* 0x000000280f0e7825 */ /* 0x000fc800078e0014 */
[----:B------:R-:W-:-:S04]  /*04b0*/  IMAD.U32 R23, RZ, RZ, UR16 ;  /* 0x00000010ff177e24 */ /* 0x000fc8000f8e00ff */
[----:B------:R-:W-:-:S04]  /*04c0*/  IMAD.WIDE.U32 R22, R23, 0x30, R20 ;  /* 0x0000003017167825 */ /* 0x000fc800078e0014 */
[----:B------:R-:W-:-:S06]  /*04d0*/  VIADD R23, R23, UR6 ;  /* 0x0000000617177c36 */ /* 0x000fcc0008000000 */
[----:B------:R-:W5:Y:S01]  /*04e0*/  LDG.E.64 R22, desc[UR14][R22.64] ;  /* 0x0000000e16167981 */ /* 0x000f62000c1e1b00 */
[----:B--2---:R-:W-:Y:S01]  /*04f0*/  DFMA R6, R6, R10, R18 ;  /* 0x0000000a0606722b */ /* 0x004fe20000000012 */
[----:B------:R-:W-:-:S07]  /*0500*/  MOV R11, UR16 ;  /* 0x00000010000b7c02 */ /* 0x000fce0008000f00 */
        /* <DEDUP_REMOVED lines=11> */
[----:B------:R-:W-:-:S02]  /*05c0*/  UIADD3 UR9, UP0, UPT, UR13, UR20, URZ ;  /* 0x000000140d097290 */ /* 0x000fc4000ff1e0ff */
[----:B------:R-:W2:Y:S01]  /*05d0*/  LDG.E.64 R4, desc[UR14][R4.64] ;  /* 0x0000000e04047981 */ /* 0x000ea2000c1e1b00 */
[----:B------:R-:W-:Y:S01]  /*05e0*/  LEA.HI.X R7, R8, R21, RZ, 0x5, P0 ;  /* 0x0000001508077211 */ /* 0x000fe200000f2cff */
[----:B------:R-:W-:Y:S01]  /*05f0*/  IMAD.U32 R8, RZ, RZ, UR13 ;  /* 0x0000000dff087e24 */ /* 0x000fe2000f8e00ff */
[----:B------:R-:W-:Y:S01]  /*0600*/  MOV R9, UR7 ;  /* 0x0000000700097c02 */ /* 0x000fe20008000f00 */
[----:B------:R-:W-:Y:S01]  /*0610*/  UIADD3.X UR7, UPT, UPT, UR7, UR21, URZ, UP0, !UPT ;  /* 0x0000001507077290 */ /* 0x000fe200087fe4ff */
[----:B------:R-:W-:Y:S01]  /*0620*/  VIADD R13, R15, UR6 ;  /* 0x000000060f0d7c36 */ /* 0x000fe20008000000 */
[----:B------:R-:W-:Y:S01]  /*0630*/  UIADD3 UR13, UP0, UPT, UR9, UR20, URZ ;  /* 0x00000014090d7290 */ /* 0x000fe2000ff1e0ff */
[----:B------:R-:W3:Y:S01]  /*0640*/  LDG.E.64 R6, desc[UR14][R6.64] ;  /* 0x0000000e06067981 */ /* 0x000ee2000c1e1b00 */
[----:B------:R-:W-:Y:S01]  /*0650*/  MOV R12, R14 ;  /* 0x0000000e000c7202 */ /* 0x000fe20000000f00 */
[----:B------:R-:W-:Y:S02]  /*0660*/  IMAD.U32 R14, RZ, RZ, UR9 ;  /* 0x00000009ff0e7e24 */ /* 0x000fe4000f8e00ff */
[----:B------:R-:W3:Y:S01]  /*0670*/  LDG.E.64 R8, desc[UR14][R8.64] ;  /* 0x0000000e08087981 */ /* 0x000ee2000c1e1b00 */
[----:B------:R-:W-:Y:S01]  /*0680*/  IMAD.U32 R15, RZ, RZ, UR7 ;  /* 0x00000007ff0f7e24 */ /* 0x000fe2000f8e00ff */
[----:B------:R-:W-:Y:S01]  /*0690*/  UIADD3.X UR7, UPT, UPT, UR7, UR21, URZ, UP0, !UPT ;  /* 0x0000001507077290 */ /* 0x000fe200087fe4ff */
[----:B------:R-:W-:Y:S01]  /*06a0*/  MOV R19, UR16 ;  /* 0x0000001000137c02 */ /* 0x000fe20008000f00 */
[----:B------:R-:W4:Y:S01]  /*06b0*/  LDG.E.64 R12, desc[UR14][R12.64] ;  /* 0x0000000e0c0c7981 */ /* 0x000f22000c1e1b00 */
[----:B------:R-:W-:-:S02]  /*06c0*/  UIADD3 UR9, UP0, UPT, UR13, UR20, URZ ;  /* 0x000000140d097290 */ /* 0x000fc4000ff1e0ff */
[----:B------:R-:W-:Y:S01]  /*06d0*/  MOV R16, UR13 ;  /* 0x0000000d00107c02 */ /* 0x000fe20008000f00 */
[----:B------:R-:W4:Y:S01]  /*06e0*/  LDG.E.64 R14, desc[UR14][R14.64] ;  /* 0x0000000e0e0e7981 */ /* 0x000f22000c1e1b00 */
[----:B------:R-:W-:Y:S01]  /*06f0*/  IMAD.U32 R17, RZ, RZ, UR7 ;  /* 0x00000007ff117e24 */ /* 0x000fe2000f8e00ff */
[----:B------:R-:W-:Y:S01]  /*0700*/  UIADD3.X UR7, UPT, UPT, UR7, UR21, URZ, UP0, !UPT ;  /* 0x0000001507077290 */ /* 0x000fe200087fe4ff */
[----:B------:R-:W-:-:S04]  /*0710*/  IMAD.WIDE.U32 R18, R19, 0x38, R20 ;  /* 0x0000003813127825 */ /* 0x000fc800078e0014 */
[----:B------:R-:W5:Y:S01]  /*0720*/  LDG.E.64 R16, desc[UR14][R16.64] ;  /* 0x0000000e10107981 */ /* 0x000f62000c1e1b00 */
[----:B------:R-:W-:Y:S01]  /*0730*/  VIADD R19, R19, UR6 ;  /* 0x0000000613137c36 */ /* 0x000fe20008000000 */
[----:B------:R-:W-:Y:S01]  /*0740*/  MOV R25, UR7 ;  /* 0x0000000700197c02 */ /* 0x000fe20008000f00 */
[----:B------:R-:W-:-:S04]  /*0750*/  IMAD.U32 R24, RZ, RZ, UR9 ;  /* 0x00000009ff187e24 */ /* 0x000fc8000f8e00ff */
        /* <DEDUP_REMOVED lines=15> */
[----:B------:R-:W-:-:S05]  /*0850*/  IMAD.U32 R2, RZ, RZ, UR16 ;  /* 0x00000010ff027e24 */ /* 0x000fca000f8e00ff */
[----:B------:R-:W-:Y:S01]  /*0860*/  LEA.HI.X R21, R2, R21, RZ, 0x6, P0 ;  /* 0x0000001502157211 */ /* 0x000fe200000f34ff */
[----:B------:R-:W-:Y:S06]  /*0870*/  BRA.U UP0, `(.L_x_23) ;  /* 0xfffffff9009c7547 */ /* 0x000fec000b83ffff */
[----:B------:R-:W-:Y:S01]  /*0880*/  ULOP3.LUT UR6, UR23, 0xfffffff8, URZ, 0xc0, !UPT ;  /* 0xfffffff817067892 */ /* 0x000fe2000f8ec0ff */
[----:B------:R-:W-:-:S05]  /*0890*/  IMAD.U32 R6, RZ, RZ, UR8 ;  /* 0x00000008ff067e24 */ /* 0x000fca000f8e00ff */
[----:B------:R-:W-:-:S07]  /*08a0*/  MOV R7, UR6 ;  /* 0x0000000600077c02 */ /* 0x000fce0008000f00 */
.L_x_22:
[----:B------:R-:W-:-:S04]  /*08b0*/  ULOP3.LUT UR6, UR23, 0x7, URZ, 0xc0, !UPT ;  /* 0x0000000717067892 */ /* 0x000fc8000f8ec0ff */
[----:B------:R-:W-:-:S09]  /*08c0*/  UISETP.NE.AND UP0, UPT, UR6, URZ, UPT ;  /* 0x000000ff0600728c */ /* 0x000fd2000bf05270 */
[----:B------:R-:W-:Y:S05]  /*08d0*/  BRA.U !UP0, `(.L_x_24) ;  /* 0x0000000508d87547 */ /* 0x000fea000b800000 */
[----:B------:R-:W-:-:S04]  /*08e0*/  ULOP3.LUT UR7, UR23, 0x3, URZ, 0xc0, !UPT ;  /* 0x0000000317077892 */ /* 0x000fc8000f8ec0ff */
[----:B------:R-:W-:Y:S01]  /*08f0*/  UISETP.NE.AND UP0, UPT, UR7, URZ, UPT ;  /* 0x000000ff0700728c */ /* 0x000fe2000bf05270 */
[----:B------:R-:W-:Y:S10]  /*0900*/  BRA.U !UP1, `(.L_x_25) ;  /* 0x0000000109c47547 */ /* 0x000ff4000b800000 */
[----:B------:R-:W1:Y:S01]  /*0910*/  LDC.64 R2, c[0x0][0x390] ;  /* 0x0000e400ff027b82 */ /* 0x000e620000000a00 */
[----:B------:R-:W-:Y:S02]  /*0920*/  UIMAD UR6, UR5, UR26, URZ ;  /* 0x0000001a050672a4 */ /* 0x000fe4000f8e02ff */
[----:B------:R-:W-:Y:S01]  /*0930*/  IMAD R8, R6, UR26, RZ ;  /* 0x0000001a06087c24 */ /* 0x000fe2000f8e02ff */
[----:B------:R-:W-:Y:S01]  /*0940*/  UIMAD.WIDE.U32 UR12, UR4, UR26, URZ ;  /* 0x0000001a040c72a5 */ /* 0x000fe2000f8e00ff */
[----:B------:R-:W-:Y:S01]  /*0950*/  MOV R9, RZ ;  /* 0x000000ff00097202 */ /* 0x000fe20000000f00 */
[----:B------:R-:W-:Y:S02]  /*0960*/  UIMAD UR6, UR8, UR4, UR6 ;  /* 0x00000004080672a4 */ /* 0x000fe4000f8e0206 */
[C---:B------:R-:W-:Y:S01]  /*0970*/  IMAD R13, R7.reuse, UR8, R8 ;  /* 0x00000008070d7c24 */ /* 0x040fe2000f8e0208 */
[----:B------:R-:W2:Y:S01]  /*0980*/  LDCU.64 UR10, c[0x0][0x388] ;  /* 0x00007100ff0a77ac */ /* 0x000ea20008000a00 */
[----:B------:R-:W-:Y:S01]  /*0990*/  IMAD.U32 R4, RZ, RZ, UR4 ;  /* 0x00000004ff047e24 */ /* 0x000fe2000f8e00ff */
[----:B------:R-:W-:Y:S01]  /*09a0*/  IADD3 R11, P0, PT, R7, UR12, RZ ;  /* 0x0000000c070b7c10 */ /* 0x000fe2000ff1e0ff */
[----:B------:R-:W-:Y:S01]  /*09b0*/  IMAD.U32 R5, RZ, RZ, UR5 ;  /* 0x00000005ff057e24 */ /* 0x000fe2000f8e00ff */
[----:B------:R-:W-:Y:S01]  /*09c0*/  UIADD3 UR6, UPT, UPT, UR13, UR6, URZ ;  /* 0x000000060d067290 */ /* 0x000fe2000fffe0ff */
[----:B------:R-:W-:-:S02]  /*09d0*/  IMAD.MOV.U32 R8, RZ, RZ, R0 ;  /* 0x000000ffff087224 */ /* 0x000fc400078e0000 */
[----:B------:R-:W-:-:S03]  /*09e0*/  IMAD.WIDE.U32 R4, R7, UR26, R4 ;  /* 0x0000001a07047c25 */ /* 0x000fc6000f8e0004 */
[----:B------:R-:W-:Y:S01]  /*09f0*/  IADD3.X R12, PT, PT, R6, UR6, RZ, P0, !PT ;  /* 0x00000006060c7c10 */ /* 0x000fe200087fe4ff */
[----:B------:R-:W-:-:S04]  /*0a00*/  IMAD.WIDE.U32 R10, R11, UR16, R8 ;  /* 0x000000100b0a7c25 */ /* 0x000fc8000f8e0008 */
[----:B------:R-:W-:Y:S02]  /*0a10*/  IMAD R9, R12, UR16, RZ ;  /* 0x000000100c097c24 */ /* 0x000fe4000f8e02ff */
[----:B------:R-:W-:Y:S01]  /*0a20*/  IMAD.IADD R5, R5, 0x1, R13 ;  /* 0x0000000105057824 */ /* 0x000fe200078e020d */
[----:B-1----:R-:W-:Y:S01]  /*0a30*/  LEA R2, P1, R4, R2, 0x3 ;  /* 0x0000000204027211 */ /* 0x002fe200078218ff */
[----:B------:R-:W-:Y:S01]  /*0a40*/  IMAD.IADD R9, R11, 0x1, R9 ;  /* 0x000000010b097824 */ /* 0x000fe200078e0209 */
[----:B--2---:R-:W-:Y:S02]  /*0a50*/  LEA R8, P0, R10, UR10, 0x3 ;  /* 0x0000000a0a087c11 */ /* 0x004fe4000f8018ff */
[----:B------:R-:W-:Y:S02]  /*0a60*/  LEA.HI.X R3, R4, R3, R5, 0x3, P1 ;  /* 0x0000000304037211 */ /* 0x000fe400008f1c05 */
[----:B------:R-:W-:Y:S02]  /*0a70*/  IADD3 R14, P1, PT, R2, UR20, RZ ;  /* 0x00000014020e7c10 */ /* 0x000fe4000ff3e0ff */
[----:B------:R-:W-:-:S02]  /*0a80*/  LEA.HI.X R9, R10, UR11, R9, 0x3, P0 ;  /* 0x0000000b0a097c11 */ /* 0x000fc400080f1c09 */
[----:B------:R-:W-:Y:S02]  /*0a90*/  IADD3 R24, P0, PT, R8, UR17, RZ ;  /* 0x0000001108187c10 */ /* 0x000fe4000ff1e0ff */
[----:B------:R-:W-:Y:S01]  /*0aa0*/  IADD3.X R15, PT, PT, R3, UR21, RZ, P1, !PT ;  /* 0x00000015030f7c10 */ /* 0x000fe20008ffe4ff */
[----:B0-----:R-:W2:Y:S01]  /*0ab0*/  LDG.E.64 R4, desc[UR14][R8.64] ;  /* 0x0000000e08047981 */ /* 0x001ea2000c1e1b00 */
[----:B------:R-:W-:-:S03]  /*0ac0*/  IADD3 R10, P1, PT, R14, UR20, RZ ;  /* 0x000000140e0a7c10 */ /* 0x000fc6000ff3e0ff */
        /* <DEDUP_REMOVED lines=21> */
.L_x_25:
[----:B------:R-:W-:Y:S05]  /*0c20*/  BRA.U !UP0, `(.L_x_24) ;  /* 0x0000000508047547 */ /* 0x000fea000b800000 */
[----:B------:R-:W-:Y:S02]  /*0c30*/  UISETP.NE.AND UP0, UPT, UR7, 0x1, UPT ;  /* 0x000000010700788c */ /* 0x000fe4000bf05270 */
[----:B------:R-:W-:-:S07]  /*0c40*/  ULOP3.LUT UP2, URZ, UR26, 0x1, URZ, 0xc0, !UPT ;  /* 0x000000011aff7892 */ /* 0x000fce000f84c0ff */
[----:B------:R-:W-:Y:S05]  /*0c50*/  BRA.U !UP0, `(.L_x_26) ;  /* 0x00000001088c7547 */ /* 0x000fea000b800000 */
[----:B------:R-:W1:Y:S01]  /*0c60*/  LDC.64 R2, c[0x0][0x390] ;  /* 0x0000e400ff027b82 */ /* 0x000e620000000a00 */
[----:B------:R-:W-:Y:S02]  /*0c70*/  UIMAD UR6, UR5, UR26, URZ ;  /* 0x0000001a050672a4 */ /* 0x000fe4000f8e02ff */
[----:B------:R-:W-:Y:S01]  /*0c80*/  IMAD R8, R6, UR26, RZ ;  /* 0x0000001a06087c24 */ /* 0x000fe2000f8e02ff */
[----:B------:R-:W-:Y:S02]  /*0c90*/  UIMAD.WIDE.U32 UR12, UR4, UR26, URZ ;  /* 0x0000001a040c72a5 */ /* 0x000fe4000f8e00ff */
[----:B------:R-:W-:Y:S01]  /*0ca0*/  MOV R4, UR4 ;  /* 0x0000000400047c02 */ /* 0x000fe20008000f00 */
[----:B------:R-:W-:Y:S01]  /*0cb0*/  UIMAD UR6, UR8, UR4, UR6 ;  /* 0x00000004080672a4 */ /* 0x000fe2000f8e0206 */
[----:B------:R-:W-:Y:S01]  /*0cc0*/  IMAD.U32 R5, RZ, RZ, UR5 ;  /* 0x00000005ff057e24 */ /* 0x000fe2000f8e00ff */
[----:B------:R-:W2:Y:S01]  /*0cd0*/  LDCU.64 UR10, c[0x0][0x388] ;  /* 0x00007100ff0a77ac */ /* 0x000ea20008000a00 */
[C---:B------:R-:W-:Y:S01]  /*0ce0*/  IMAD R13, R7.reuse, UR8, R8 ;  /* 0x00000008070d7c24 */ /* 0x040fe2000f8e0208 */
[----:B------:R-:W-:Y:S01]  /*0cf0*/  IADD3 R11, P0, PT, R7, UR12, RZ ;  /* 0x0000000c070b7c10 */ /* 0x000fe2000ff1e0ff */
[----:B------:R-:W-:Y:S01]  /*0d00*/  IMAD.MOV.U32 R8, RZ, RZ, R0 ;  /* 0x000000ffff087224 */ /* 0x000fe200078e0000 */
[----:B------:R-:W-:Y:S01]  /*0d10*/  UIADD3 UR6, UPT, UPT, UR13, UR6, URZ ;  /* 0x000000060d067290 */ /* 0x000fe2000fffe0ff */
[----:B------:R-:W-:-:S02]  /*0d20*/  IMAD.MOV.U32 R9, RZ, RZ, RZ ;  /* 0x000000ffff097224 */ /* 0x000fc400078e00ff */
[----:B------:R-:W-:-:S03]  /*0d30*/  IMAD.WIDE.U32 R4, R7, UR26, R4 ;  /* 0x0000001a07047c25 */ /* 0x000fc6000f8e0004 */
[----:B------:R-:W-:Y:S01]  /*0d40*/  IADD3.X R10, PT, PT, R6, UR6, RZ, P0, !PT ;  /* 0x00000006060a7c10 */ /* 0x000fe200087fe4ff */
[----:B------:R-:W-:Y:S01]  /*0d50*/  IMAD.WIDE.U32 R8, R11, UR16, R8 ;  /* 0x000000100b087c25 */ /* 0x000fe2000f8e0008 */
[----:B------:R-:W-:-:S03]  /*0d60*/  IADD3 R13, PT, PT, R5, R13, RZ ;  /* 0x0000000d050d7210 */ /* 0x000fc60007ffe0ff */
[----:B------:R-:W-:Y:S01]  /*0d70*/  IMAD R11, R10, UR16, RZ ;  /* 0x000000100a0b7c24 */ /* 0x000fe2000f8e02ff */
[----:B-1----:R-:W-:-:S03]  /*0d80*/  LEA R10, P1, R4, R2, 0x3 ;  /* 0x00000002040a7211 */ /* 0x002fc600078218ff */
[----:B------:R-:W-:Y:S01]  /*0d90*/  IMAD.IADD R5, R9, 0x1, R11 ;  /* 0x0000000109057824 */ /* 0x000fe200078e020b */
[----:B--2---:R-:W-:Y:S02]  /*0da0*/  LEA R2, P0, R8, UR10, 0x3 ;  /* 0x0000000a08027c11 */ /* 0x004fe4000f8018ff */
[----:B------:R-:W-:Y:S02]  /*0db0*/  LEA.HI.X R11, R4, R3, R13, 0x3, P1 ;  /* 0x00000003040b7211 */ /* 0x000fe400008f1c0d */
[----:B------:R-:W-:Y:S02]  /*0dc0*/  IADD3 R12, P1, PT, R10, UR20, RZ ;  /* 0x000000140a0c7c10 */ /* 0x000fe4000ff3e0ff */
[----:B------:R-:W-:Y:S02]  /*0dd0*/  LEA.HI.X R3, R8, UR11, R5, 0x3, P0 ;  /* 0x0000000b08037c11 */ /* 0x000fe400080f1c05 */
[----:B------:R-:W-:Y:S02]  /*0de0*/  IADD3 R8, P0, PT, R2, UR17, RZ ;  /* 0x0000001102087c10 */ /* 0x000fe4000ff1e0ff */
[----:B------:R-:W-:Y:S01]  /*0df0*/  IADD3.X R13, PT, PT, R11, UR21, RZ, P1, !PT ;  /* 0x000000150b0d7c10 */ /* 0x000fe20008ffe4ff */
[----:B0-----:R-:W2:Y:S01]  /*0e00*/  LDG.E.64 R4, desc[UR14][R2.64] ;  /* 0x0000000e02047981 */ /* 0x001ea2000c1e1b00 */
[----:B------:R-:W-:-:S03]  /*0e10*/  IADD3.X R9, PT, PT, R3, UR18, RZ, P0, !PT ;  /* 0x0000001203097c10 */ /* 0x000fc600087fe4ff */
[----:B------:R-:W2:Y:S04]  /*0e20*/  LDG.E.64 R10, desc[UR14][R10.64] ;  /* 0x0000000e0a0a7981 */ /* 0x000ea8000c1e1b00 */
[----:B------:R-:W3:Y:S04]  /*0e30*/  LDG.E.64 R12, desc[UR14][R12.64] ;  /* 0x0000000e0c0c7981 */ /* 0x000ee8000c1e1b00 */
[----:B------:R-:W3:Y:S01]  /*0e40*/  LDG.E.64 R8, desc[UR14][R8.64] ;  /* 0x0000000e08087981 */ /* 0x000ee2000c1e1b00 */
[----:B------:R-:W-:-:S05]  /*0e50*/  IADD3 R7, P0, PT, R7, 0x2, RZ ;  /* 0x0000000207077810 */ /* 0x000fca0007f1e0ff */
[----:B------:R-:W-:Y:S01]  /*0e60*/  IMAD.X R6, RZ, RZ, R6, P0 ;  /* 0x000000ffff067224 */ /* 0x000fe200000e0606 */
[----:B--2---:R-:W-:-:S08]  /*0e70*/  DFMA R4, R4, R10, R18 ;  /* 0x0000000a0404722b */ /* 0x004fd00000000012 */
[----:B---3--:R-:W-:-:S11]  /*0e80*/  DFMA R18, R8, R12, R4 ;  /* 0x0000000c0812722b */ /* 0x008fd60000000004 */
.L_x_26:
[----:B------:R-:W-:Y:S05]  /*0e90*/  BRA.U !UP2, `(.L_x_24) ;  /* 0x000000010a687547 */ /* 0x000fea000b800000 */
[----:B------:R-:W-:Y:S01]  /*0ea0*/  UIMAD UR6, UR5, UR26, URZ ;  /* 0x0000001a050672a4 */ /* 0x000fe2000f8e02ff */
[----:B------:R-:W1:Y:S01]  /*0eb0*/  LDC.64 R2, c[0x0][0x390] ;  /* 0x0000e400ff027b82 */ /* 0x000e620000000a00 */
[----:B------:R-:W-:Y:S01]  /*0ec0*/  UIMAD.WIDE.U32 UR12, UR4, UR26, URZ ;  /* 0x0000001a040c72a5 */ /* 0x000fe2000f8e00ff */
[----:B------:R-:W-:Y:S01]  /*0ed0*/  MOV R5, UR5 ;  /* 0x0000000500057c02 */ /* 0x000fe20008000f00 */
[----:B------:R-:W-:Y:S01]  /*0ee0*/  UIMAD UR6, UR8, UR4, UR6 ;  /* 0x00000004080672a4 */ /* 0x000fe2000f8e0206 */
[----:B------:R-:W-:Y:S01]  /*0ef0*/  IMAD R10, R6, UR26, RZ ;  /* 0x0000001a060a7c24 */ /* 0x000fe2000f8e02ff */
[----:B------:R-:W2:Y:S01]  /*0f00*/  LDCU.64 UR10, c[0x0][0x388] ;  /* 0x00007100ff0a77ac */ /* 0x000ea20008000a00 */
[----:B------:R-:W-:Y:S01]  /*0f10*/  IMAD.U32 R4, RZ, RZ, UR4 ;  /* 0x00000004ff047e24 */ /* 0x000fe2000f8e00ff */
[C---:B------:R-:W-:Y:S01]  /*0f20*/  IADD3 R9, P0, PT, R7.reuse, UR12, RZ ;  /* 0x0000000c07097c10 */ /* 0x040fe2000ff1e0ff */
[----:B------:R-:W-:Y:S01]  /*0f30*/  IMAD R11, R7, UR8, R10 ;  /* 0x00000008070b7c24 */ /* 0x000fe2000f8e020a */
[----:B------:R-:W-:-:S06]  /*0f40*/  UIADD3 UR6, UPT, UPT, UR13, UR6, URZ ;  /* 0x000000060d067290 */ /* 0x000fcc000fffe0ff */
[----:B------:R-:W-:Y:S01]  /*0f50*/  IADD3.X R8, PT, PT, R6, UR6, RZ, P0, !PT ;  /* 0x0000000606087c10 */ /* 0x000fe200087fe4ff */
[----:B------:R-:W-:-:S04]  /*0f60*/  IMAD.WIDE.U32 R6, R7, UR26, R4 ;  /* 0x0000001a07067c25 */ /* 0x000fc8000f8e0004 */
[----:B------:R-:W-:Y:S01]  /*0f70*/  IMAD.MOV.U32 R4, RZ, RZ, R0 ;  /* 0x000000ffff047224 */ /* 0x000fe200078e0000 */
[----:B------:R-:W-:Y:S01]  /*0f80*/  IADD3 R7, PT, PT, R7, R11, RZ ;  /* 0x0000000b07077210 */ /* 0x000fe20007ffe0ff */
[----:B------:R-:W-:Y:S02]  /*0f90*/  IMAD.MOV.U32 R5, RZ, RZ, RZ ;  /* 0x000000ffff057224 */ /* 0x000fe400078e00ff */
[----:B------:R-:W-:-:S04]  /*0fa0*/  IMAD.WIDE.U32 R4, R9, UR16, R4 ;  /* 0x0000001009047c25 */ /* 0x000fc8000f8e0004 */
[----:B------:R-:W-:Y:S01]  /*0fb0*/  IMAD R9, R8, UR16, RZ ;  /* 0x0000001008097c24 */ /* 0x000fe2000f8e02ff */
[----:B-1----:R-:W-:Y:S02]  /*0fc0*/  LEA R8, P1, R6, R2, 0x3 ;  /* 0x0000000206087211 */ /* 0x002fe400078218ff */
[----:B--2---:R-:W-:Y:S01]  /*0fd0*/  LEA R2, P0, R4, UR10, 0x3 ;  /* 0x0000000a04027c11 */ /* 0x004fe2000f8018ff */
[----:B------:R-:W-:Y:S01]  /*0fe0*/  IMAD.IADD R5, R5, 0x1, R9 ;  /* 0x0000000105057824 */ /* 0x000fe200078e0209 */
[----:B------:R-:W-:-:S04]  /*0ff0*/  LEA.HI.X R9, R6, R3, R7, 0x3, P1 ;  /* 0x0000000306097211 */ /* 0x000fc800008f1c07 */
[----:B------:R-:W-:Y:S02]  /*1000*/  LEA.HI.X R3, R4, UR11, R5, 0x3, P0 ;  /* 0x0000000b04037c11 */ /* 0x000fe400080f1c05 */
[----:B0-----:R-:W2:Y:S04]  /*1010*/  LDG.E.64 R4, desc[UR14][R8.64] ;  /* 0x0000000e08047981 */ /* 0x001ea8000c1e1b00 */
[----:B------:R-:W2:Y:S02]  /*1020*/  LDG.E.64 R2, desc[UR14][R2.64] ;  /* 0x0000000e02027981 */ /* 0x000ea4000c1e1b00 */
[----:B--2---:R-:W-:-:S11]  /*1030*/  DFMA R18, R2, R4, R18 ;  /* 0x000000040212722b */ /* 0x004fd60000000012 */
.L_x_24:
[----:B------:R-:W-:-:S04]  /*1040*/  UIADD3 UR4, UP0, UPT, UR4, 0x1, URZ ;  /* 0x0000000104047890 */ /* 0x000fc8000ff1e0ff */
[----:B------:R-:W-:Y:S02]  /*1050*/  UIADD3.X UR5, UPT, UPT, URZ, UR5, URZ, UP0, !UPT ;  /* 0x00000005ff057290 */ /* 0x000fe400087fe4ff */
[----:B------:R-:W-:-:S04]  /*1060*/  UISETP.NE.U32.AND UP0, UPT, UR4, UR26, UPT ;  /* 0x0000001a0400728c */ /* 0x000fc8000bf05070 */
[----:B------:R-:W-:-:S09]  /*1070*/  UISETP.NE.AND.EX UP0, UPT, UR5, UR8, UPT, UP0 ;  /* 0x000000080500728c */ /* 0x000fd2000bf05300 */
[----:B------:R-:W-:Y:S05]  /*1080*/  BRA.U UP0, `(.L_x_27) ;  /* 0xfffffff100407547 */ /* 0x000fea000b83ffff */
.L_x_21:
[----:B------:R-:W1:Y:S02]  /*1090*/  LDCU.64 UR4, c[0x0][0x380] ;  /* 0x00007000ff0477ac */ /* 0x000e640008000a00 */
[----:B-1----:R-:W-:-:S04]  /*10a0*/  LEA R2, P0, R0, UR4, 0x3 ;  /* 0x0000000400027c11 */ /* 0x002fc8000f8018ff */
[----:B------:R-:W-:-:S05]  /*10b0*/  LEA.HI.X R3, R0, UR5, RZ, 0x3, P0 ;  /* 0x0000000500037c11 */ /* 0x000fca00080f1cff */
[----:B0-----:R-:W-:Y:S01]  /*10c0*/  STG.E.64 desc[UR14][R2.64], R18 ;  /* 0x0000001202007986 */ /* 0x001fe2000c101b0e */
[----:B------:R-:W-:Y:S05]  /*10d0*/  EXIT ;  /* 0x000000000000794d */ /* 0x000fea0003800000 */
.L_x_28:
        /* <DEDUP_REMOVED lines=10> */
.L_x_38:


//--------------------- .text._Z10_kernel_v1PdS_S_i --------------------------
	.section	.text._Z10_kernel_v1PdS_S_i,"ax",@progbits
	.align	128
        .global         _Z10_kernel_v1PdS_S_i
        .type           _Z10_kernel_v1PdS_S_i,@function
        .size           _Z10_kernel_v1PdS_S_i,(.L_x_36 - _Z10_kernel_v1PdS_S_i)
        .other          _Z10_kernel_v1PdS_S_i,@"STO_CUDA_ENTRY STV_DEFAULT"
_Z10_kernel_v1PdS_S_i:
.text._Z10_kernel_v1PdS_S_i:
[----:B------:R-:W-:Y:S01]  /*0000*/  LDC R1, c[0x0][0x37c] ;  /* 0x0000df00ff017b82 */ /* 0x000fe20000000800 */
[----:B------:R-:W0:Y:S07]  /*0010*/  S2R R11, SR_TID.X ;  /* 0x00000000000b7919 */ /* 0x000e2e0000002100 */
[----:B------:R-:W0:Y:S01]  /*0020*/  S2UR UR4, SR_CTAID.X ;  /* 0x00000000000479c3 */ /* 0x000e220000002500 */
[----:B------:R-:W1:Y:S07]  /*0030*/  LDCU UR5, c[0x0][0x398] ;  /* 0x00007300ff0577ac */ /* 0x000e6e0008000800 */
[----:B------:R-:W0:Y:S01]  /*0040*/  LDC R10, c[0x0][0x360] ;  /* 0x0000d800ff0a7b82 */ /* 0x000e220000000800 */
[----:B-1----:R-:W-:-:S04]  /*0050*/  IMAD.U32 R7, RZ, RZ, UR5 ;  /* 0x00000005ff077e24 */ /* 0x002fc8000f8e00ff */
[----:B------:R-:W-:Y:S02]  /*0060*/  IMAD R3, R7, R7, RZ ;  /* 0x0000000707037224 */ /* 0x000fe400078e02ff */
[----:B0-----:R-:W-:-:S05]  /*0070*/  IMAD R10, R10, UR4, R11 ;  /* 0x000000040a0a7c24 */ /* 0x001fca000f8e020b */
[----:B------:R-:W-:-:S13]  /*0080*/  ISETP.GT.U32.AND P0, PT, R10, R3, PT ;  /* 0x000000030a00720c */ /* 0x000fda0003f04070 */
[----:B------:R-:W-:Y:S05]  /*0090*/  @P0 EXIT ;  /* 0x000000000000094d */ /* 0x000fea0003800000 */
[----:B------:R-:W-:Y:S01]  /*00a0*/  SHF.R.S32.HI R5, RZ, 0x1f, R7 ;  /* 0x0000001fff057819 */ /* 0x000fe20000011407 */
[----:B------:R-:W0:Y:S03]  /*00b0*/  LDCU.64 UR6, c[0x0][0x358] ;  /* 0x00006b00ff0677ac */ /* 0x000e260008000a00 */
[----:B------:R-:W-:-:S13]  /*00c0*/  ISETP.NE.U32.AND P0, PT, R5, RZ, PT ;  /* 0x000000ff0500720c */ /* 0x000fda0003f05070 */
[----:B------:R-:W-:Y:S05]  /*00d0*/  @P0 BRA `(.L_x_29) ;  /* 0x00000000005c0947 */ /* 0x000fea0003800000 */
[----:B------:R-:W1:Y:S01]  /*00e0*/  I2F.U32.RP R0, R7 ;  /* 0x0000000700007306 */ /* 0x000e620000209000 */
[----:B------:R-:W-:Y:S01]  /*00f0*/  ISETP.NE.U32.AND P2, PT, R7, RZ, PT ;  /* 0x000000ff0700720c */ /* 0x000fe20003f45070 */
[----:B------:R-:W-:-:S06]  /*0100*/  IMAD.MOV.U32 R15, RZ, RZ, RZ ;  /* 0x000000ffff0f7224 */ /* 0x000fcc00078e00ff */
[----:B-1----:R-:W1:Y:S02]  /*0110*/  MUFU.RCP R0, R0 ;  /* 0x0000000000007308 */ /* 0x002e640000001000 */
[----:B-1----:R-:W-:-:S06]  /*0120*/  VIADD R2, R0, 0xffffffe ;  /* 0x0ffffffe00027836 */ /* 0x002fcc0000000000 */
[----:B------:R1:W2:Y:S02]  /*0130*/  F2I.FTZ.U32.TRUNC.NTZ R3, R2 ;  /* 0x0000000200037305 */ /* 0x0002a4000021f000 */
[----:B-1----:R-:W-:Y:S02]  /*0140*/  IMAD.MOV.U32 R2, RZ, RZ, RZ ;  /* 0x000000ffff027224 */ /* 0x002fe400078e00ff */
[----:B--2---:R-:W-:-:S04]  /*0150*/  IMAD.MOV R4, RZ, RZ, -R3 ;  /* 0x000000ffff047224 */ /* 0x004fc800078e0a03 */
[----:B------:R-:W-:-:S04]  /*0160*/  IMAD R9, R4, R7, RZ ;  /* 0x0000000704097224 */ /* 0x000fc800078e02ff */
[----:B------:R-:W-:-:S04]  /*0170*/  IMAD.HI.U32 R3, R3, R9, R2 ;  /* 0x0000000903037227 */ /* 0x000fc800078e0002 */
[----:B------:R-:W-:Y:S02]  /*0180*/  IMAD.MOV.U32 R9, RZ, RZ, RZ ;  /* 0x000000ffff097224 */ /* 0x000fe400078e00ff */
[----:B------:R-:W-:-:S04]  /*0190*/  IMAD.HI.U32 R8, R3, R10, RZ ;  /* 0x0000000a03087227 */ /* 0x000fc800078e00ff */
[----:B------:R-:W-:-:S04]  /*01a0*/  IMAD.MOV R4, RZ, RZ, -R8 ;  /* 0x000000ffff047224 */ /* 0x000fc800078e0a08 */
[----:B------:R-:W-:-:S05]  /*01b0*/  IMAD R4, R7, R4, R10 ;  /* 0x0000000407047224 */ /* 0x000fca00078e020a */
[----:B------:R-:W-:-:S13]  /*01c0*/  ISETP.GE.U32.AND P0, PT, R4, R7, PT ;  /* 0x000000070400720c */ /* 0x000fda0003f06070 */
[----:B------:R-:W-:Y:S01]  /*01d0*/  @P0 IADD3 R4, PT, PT, R4, -R7, RZ ;  /* 0x8000000704040210 */ /* 0x000fe20007ffe0ff */
[----:B------:R-:W-:-:S03]  /*01e0*/  @P0 VIADD R8, R8, 0x1 ;  /* 0x0000000108080836 */ /* 0x000fc60000000000 */
[----:B------:R-:W-:-:S13]  /*01f0*/  ISETP.GE.U32.AND P1, PT, R4, R7, PT ;  /* 0x000000070400720c */ /* 0x000fda0003f26070 */
[----:B------:R-:W-:Y:S01]  /*0200*/  @P1 VIADD R8, R8, 0x1 ;  /* 0x0000000108081836 */ /* 0x000fe20000000000 */
[----:B------:R-:W-:-:S05]  /*0210*/  @!P2 LOP3.LUT R8, RZ, R7, RZ, 0x33, !PT ;  /* 0x00000007ff08a212 */ /* 0x000fca00078e33ff */
[----:B------:R-:W-:-:S04]  /*0220*/  IMAD.MOV R14, RZ, RZ, -R8 ;  /* 0x000000ffff0e7224 */ /* 0x000fc800078e0a08 */
[----:B------:R-:W-:Y:S01]  /*0230*/  IMAD R14, R7, R14, R10 ;  /* 0x0000000e070e7224 */ /* 0x000fe200078e020a */
[----:B------:R-:W-:Y:S06]  /*0240*/  BRA `(.L_x_30) ;  /* 0x00000000002c7947 */ /* 0x000fec0003800000 */
.L_x_29:
[----:B------:R-:W-:-:S07]  /*0250*/  MOV R0, 0x270 ;  /* 0x0000027000007802 */ /* 0x000fce0000000f00 */
[----:B0-----:R-:W-:Y:S05]  /*0260*/  CALL.REL.NOINC `($__internal_0_$__cuda_sm20_div_u64) ;  /* 0x0000000c00207944 */ /* 0x001fea0003c00000 */
[----:B------:R-:W0:Y:S01]  /*0270*/  LDC R7, c[0x0][0x398] ;  /* 0x0000e600ff077b82 */ /* 0x000e220000000800 */
[----:B------:R-:W-:Y:S01]  /*0280*/  IADD3 R15, P0, PT, RZ, -R8, RZ ;  /* 0x80000008ff0f7210 */ /* 0x000fe20007f1e0ff */
[----:B------:R-:W-:-:S03]  /*0290*/  IMAD.MOV.U32 R11, RZ, RZ, RZ ;  /* 0x000000ffff0b7224 */ /* 0x000fc600078e00ff */
[----:B------:R-:W-:-:S05]  /*02a0*/  IADD3.X R0, PT, PT, RZ, ~R9, RZ, P0, !PT ;  /* 0x80000009ff007210 */ /* 0x000fca00007fe4ff */
[-C--:B0-----:R-:W-:Y:S02]  /*02b0*/  IMAD R0, R0, R7.reuse, RZ ;  /* 0x0000000700007224 */ /* 0x081fe400078e02ff */
[----:B------:R-:W-:-:S04]  /*02c0*/  IMAD.WIDE.U32 R2, R15, R7, R10 ;  /* 0x000000070f027225 */ /* 0x000fc800078e000a */
[----:B------:R-:W-:Y:S02]  /*02d0*/  IMAD R15, R5, R15, R0 ;  /* 0x0000000f050f7224 */ /* 0x000fe400078e0200 */
[----:B------:R-:W-:Y:S02]  /*02e0*/  IMAD.MOV.U32 R14, RZ, RZ, R2 ;  /* 0x000000ffff0e7224 */ /* 0x000fe400078e0002 */
[----:B------:R-:W-:-:S07]  /*02f0*/  IMAD.IADD R15, R3, 0x1, R15 ;  /* 0x00000001030f7824 */ /* 0x000fce00078e020f */
.L_x_30:
[----:B------:R-:W1:Y:S01]  /*0300*/  LDCU.64 UR4, c[0x0][0x390] ;  /* 0x00007200ff0477ac */ /* 0x000e620008000a00 */
[-C--:B------:R-:W-:Y:S01]  /*0310*/  IMAD R0, R15, R7.reuse, RZ ;  /* 0x000000070f007224 */ /* 0x080fe200078e02ff */
[----:B------:R-:W-:Y:S01]  /*0320*/  ISETP.NE.AND P0, PT, R7, RZ, PT ;  /* 0x000000ff0700720c */ /* 0x000fe20003f05270 */
[----:B------:R-:W-:Y:S02]  /*0330*/  IMAD.MOV.U32 R2, RZ, RZ, R8 ;  /* 0x000000ffff027224 */ /* 0x000fe400078e0008 */
[----:B------:R-:W-:Y:S02]  /*0340*/  IMAD.MOV.U32 R3, RZ, RZ, R9 ;  /* 0x000000ffff037224 */ /* 0x000fe400078e0009 */
[----:B------:R-:W-:Y:S02]  /*0350*/  IMAD R13, R5, R14, R0 ;  /* 0x0000000e050d7224 */ /* 0x000fe400078e0200 */
[----:B------:R-:W-:-:S05]  /*0360*/  IMAD.WIDE.U32 R2, R14, R7, R2 ;  /* 0x000000070e027225 */ /* 0x000fca00078e0002 */
[----:B------:R-:W-:Y:S02]  /*0370*/  IADD3 R3, PT, PT, R3, R13, RZ ;  /* 0x0000000d03037210 */ /* 0x000fe40007ffe0ff */
[----:B-1----:R-:W-:-:S04]  /*0380*/  LEA R12, P1, R2, UR4, 0x3 ;  /* 0x00000004020c7c11 */ /* 0x002fc8000f8218ff */
[----:B------:R-:W-:Y:S01]  /*0390*/  LEA.HI.X R13, R2, UR5, R3, 0x3, P1 ;  /* 0x00000005020d7c11 */ /* 0x000fe200088f1c03 */
[----:B0-----:R-:W-:Y:S08]  /*03a0*/  @!P0 EXIT ;  /* 0x000000000000894d */ /* 0x001ff00003800000 */
[----:B------:R0:W5:Y:S01]  /*03b0*/  LDG.E.64 R2, desc[UR6][R12.64] ;  /* 0x000000060c027981 */ /* 0x000162000c1e1b00 */
[-C--:B------:R-:W-:Y:S02]  /*03c0*/  IMAD R17, R7, R7.reuse, RZ ;  /* 0x0000000707117224 */ /* 0x080fe400078e02ff */
[-C--:B------:R-:W-:Y:S02]  /*03d0*/  IMAD R0, R9, R7.reuse, RZ ;  /* 0x0000000709007224 */ /* 0x080fe400078e02ff */
[----:B------:R-:W-:Y:S01]  /*03e0*/  IMAD.WIDE.U32 R14, R8, R7, R14 ;  /* 0x00000007080e7225 */ /* 0x000fe200078e000e */
[C---:B------:R-:W-:Y:S02]  /*03f0*/  ISETP.GE.U32.AND P1, PT, R17.reuse, 0x10, PT ;  /* 0x000000101100780c */ /* 0x040fe40003f26070 */
[----:B------:R-:W-:Y:S01]  /*0400*/  ISETP.GT.U32.AND P0, PT, R17, 0x1, PT ;  /* 0x000000011100780c */ /* 0x000fe20003f04070 */
[----:B------:R-:W-:Y:S02]  /*0410*/  IMAD R5, R5, R8, R0 ;  /* 0x0000000805057224 */ /* 0x000fe400078e0200 */
[----:B------:R-:W-:Y:S01]  /*0420*/  IMAD.MOV.U32 R8, RZ, RZ, RZ ;  /* 0x000000ffff087224 */ /* 0x000fe200078e00ff */
[----:B------:R-:W-:Y:S01]  /*0430*/  ISETP.GT.U32.AND.EX P0, PT, RZ, RZ, PT, P0 ;  /* 0x000000ffff00720c */ /* 0x000fe20003f04100 */
[----:B------:R-:W-:-:S02]  /*0440*/  IMAD.IADD R0, R15, 0x1, R5 ;  /* 0x000000010f007824 */ /* 0x000fc400078e0205 */
[----:B------:R-:W-:Y:S01]  /*0450*/  IMAD.WIDE.U32 R4, R14, R17, RZ ;  /* 0x000000110e047225 */ /* 0x000fe200078e00ff */
[----:B------:R-:W-:-:S03]  /*0460*/  SEL R6, R17, 0x1, P0 ;  /* 0x0000000111067807 */ /* 0x000fc60000000000 */
[----:B------:R-:W-:Y:S02]  /*0470*/  IMAD R9, R0, R17, RZ ;  /* 0x0000001100097224 */ /* 0x000fe400078e02ff */
[----:B------:R-:W-:Y:S02]  /*0480*/  IMAD.MOV.U32 R7, RZ, RZ, RZ ;  /* 0x000000ffff077224 */ /* 0x000fe400078e00ff */
[----:B------:R-:W-:Y:S01]  /*0490*/  IMAD.IADD R0, R5, 0x1, R9 ;  /* 0x0000000105007824 */ /* 0x000fe200078e0209 */
[----:B0-----:R-:W-:Y:S06]  /*04a0*/  @!P1 BRA `(.L_x_31) ;  /* 0x0000000400389947 */ /* 0x001fec0003800000 */
[----:B------:R-:W0:Y:S01]  /*04b0*/  LDCU.128 UR8, c[0x0][0x380] ;  /* 0x00007000ff0877ac */ /* 0x000e220008000c00 */
[----:B------:R-:W-:Y:S01]  /*04c0*/  IMAD.WIDE.U32 R10, R17, R10, RZ ;  /* 0x0000000a110a7225 */ /* 0x000fe200078e00ff */
[----:B------:R-:W-:-:S03]  /*04d0*/  LOP3.LUT R7, R6, 0x7ffffff0, RZ, 0xc0, !PT ;  /* 0x7ffffff006077812 */ /* 0x000fc600078ec0ff */
[----:B------:R-:W-:Y:S01]  /*04e0*/  HFMA2 R12, -RZ, RZ, 0, 0 ;  /* 0x00000000ff0c7431 */ /* 0x000fe200000001ff */
[----:B------:R-:W-:Y:S02]  /*04f0*/  UMOV UR4, URZ ;  /* 0x000000ff00047c82 */ /* 0x000fe40008000000 */
[----:B------:R-:W-:Y:S02]  /*0500*/  VIADD R9, R11, UR4 ;  /* 0x000000040b097c36 */ /* 0x000fe40008000000 */
[----:B------:R-:W-:Y:S01]  /*0510*/  IMAD.MOV.U32 R13, RZ, RZ, R7 ;  /* 0x000000ffff0d7224 */ /* 0x000fe200078e0007 */
[----:B0-----:R-:W-:Y:S01]  /*0520*/  UIADD3 UR5, UP0, UPT, UR8, 0x40, URZ ;  /* 0x0000004008057890 */ /* 0x001fe2000ff1e0ff */
[----:B------:R-:W-:-:S03]  /*0530*/  LEA R18, P0, R10, UR10, 0x3 ;  /* 0x0000000a0a127c11 */ /* 0x000fc6000f8018ff */
[----:B------:R-:W-:Y:S01]  /*0540*/  UIADD3.X UR4, UPT, UPT, URZ, UR9, URZ, UP0, !UPT ;  /* 0x00000009ff047290 */ /* 0x000fe200087fe4ff */
[----:B------:R-:W-:Y:S01]  /*0550*/  IADD3 R18, P1, PT, R18, 0x40, RZ ;  /* 0x0000004012127810 */ /* 0x000fe20007f3e0ff */
[----:B------:R-:W-:Y:S01]  /*0560*/  IMAD.U32 R16, RZ, RZ, UR5 ;  /* 0x00000005ff107e24 */ /* 0x000fe2000f8e00ff */
[----:B------:R-:W-:-:S03]  /*0570*/  LEA.HI.X R10, R10, UR11, R9, 0x3, P0 ;  /* 0x0000000b0a0a7c11 */ /* 0x000fc600080f1c09 */
[----:B------:R-:W-:Y:S02]  /*0580*/  IMAD.U32 R17, RZ, RZ, UR4 ;  /* 0x00000004ff117e24 */ /* 0x000fe4000f8e00ff */
[----:B------:R-:W-:-:S07]  /*0590*/  IMAD.X R19, RZ, RZ, R10, P1 ;  /* 0x000000ffff137224 */ /* 0x000fce00008e060a */
.L_x_32:
[----:B------:R-:W-:Y:S01]  /*05a0*/  MOV R8, R18 ;  /* 0x0000001200087202 */ /* 0x000fe20000000f00 */
[----:B------:R-:W-:-:S05]  /*05b0*/  IMAD.MOV.U32 R9, RZ, RZ, R19 ;  /* 0x000000ffff097224 */ /* 0x000fca00078e0013 */
[----:B--2---:R-:W2:Y:S02]  /*05c0*/  LDG.E.64 R10, desc[UR6][R8.64+-0x40] ;  /* 0xffffc006080a7981 */ /* 0x004ea4000c1e1b00 */
[----:B--2--5:R-:W-:Y:S01]  /*05d0*/  DMUL R14, R2, R10 ;  /* 0x0000000a020e7228 */ /* 0x024fe20000000000 */
[----:B------:R-:W-:Y:S02]  /*05e0*/  IMAD.MOV.U32 R10, RZ, RZ, R16 ;  /* 0x000000ffff0a7224 */ /* 0x000fe400078e0010 */
[----:B------:R-:W-:-:S05]  /*05f0*/  IMAD.MOV.U32 R11, RZ, RZ, R17 ;  /* 0x000000ffff0b7224 */ /* 0x000fca00078e0011 */
[----:B------:R0:W-:Y:S04]  /*0600*/  REDG.E.ADD.F64.RN.STRONG.GPU desc[UR6][R10.64+-0x40], R14 ;  /* 0xffffc00e0a0079a6 */ /* 0x0001e8000c12ff06 */
[----:B------:R-:W2:Y:S02]  /*0610*/  LDG.E.64 R16, desc[UR6][R8.64+-0x38] ;  /* 0xffffc80608107981 */ /* 0x000ea4000c1e1b00 */
[----:B--2---:R-:W-:-:S07]  /*0620*/  DMUL R16, R2, R16 ;  /* 0x0000001002107228 */ /* 0x004fce0000000000 */
[----:B------:R1:W-:Y:S04]  /*0630*/  REDG.E.ADD.F64.RN.STRONG.GPU desc[UR6][R10.64+-0x38], R16 ;  /* 0xffffc8100a0079a6 */ /* 0x0003e8000c12ff06 */
[----:B------:R-:W2:Y:S02]  /*0640*/  LDG.E.64 R18, desc[UR6][R8.64+-0x30] ;  /* 0xffffd00608127981 */ /* 0x000ea4000c1e1b00 */
[----:B--2---:R-:W-:-:S07]  /*0650*/  DMUL R18, R2, R18 ;  /* 0x0000001202127228 */ /* 0x004fce0000000000 */
[----:B------:R2:W-:Y:S04]  /*0660*/  REDG.E.ADD.F64.RN.STRONG.GPU desc[UR6][R10.64+-0x30], R18 ;  /* 0xffffd0120a0079a6 */ /* 0x0005e8000c12ff06 */
[----:B------:R-:W3:Y:S02]  /*0670*/  LDG.E.64 R20, desc[UR6][R8.64+-0x28] ;  /* 0xffffd80608147981 */ /* 0x000ee4000c1e1b00 */
[----:B---3--:R-:W-:-:S07]  /*0680*/  DMUL R20, R2, R20 ;  /* 0x0000001402147228 */ /* 0x008fce0000000000 */
[----:B------:R3:W-:Y:S04]  /*0690*/  REDG.E.ADD.F64.RN.STRONG.GPU desc[UR6][R10.64+-0x28], R20 ;  /* 0xffffd8140a0079a6 */ /* 0x0007e8000c12ff06 */
[----:B------:R-:W4:Y:S02]  /*06a0*/  LDG.E.64 R22, desc[UR6][R8.64+-0x20] ;  /* 0xffffe00608167981 */ /* 0x000f24000c1e1b00 */
[----:B----4-:R-:W-:-:S07]  /*06b0*/  DMUL R22, R2, R22 ;  /* 0x0000001602167228 */ /* 0x010fce0000000000 */
[----:B------:R4:W-:Y:S04]  /*06c0*/  REDG.E.ADD.F64.RN.STRONG.GPU desc[UR6][R10.64+-0x20], R22 ;  /* 0xffffe0160a0079a6 */ /* 0x0009e8000c12ff06 */
[----:B0-----:R-:W2:Y:S02]  /*06d0*/  LDG.E.64 R14, desc[UR6][R8.64+-0x18] ;  /* 0xffffe806080e7981 */ /* 0x001ea4000c1e1b00 */
[----:B--2---:R-:W-:-:S07]  /*06e0*/  DMUL R14, R2, R14 ;  /* 0x0000000e020e7228 */ /* 0x004fce0000000000 */
[----:B------:R0:W-:Y:S04]  /*06f0*/  REDG.E.ADD.F64.RN.STRONG.GPU desc[UR6][R10.64+-0x18], R14 ;  /* 0xffffe80e0a0079a6 */ /* 0x0001e8000c12ff06 */
[----:B-1----:R-:W2:Y:S02]  /*0700*/  LDG.E.64 R16, desc[UR6][R8.64+-0x10] ;  /* 0xfffff00608107981 */ /* 0x002ea4000c1e1b00 */
[----:B--2---:R-:W-:-:S07]  /*0710*/  DMUL R16, R2, R16 ;  /* 0x0000001002107228 */ /* 0x004fce0000000000 */
[----:B------:R1:W-:Y:S04]  /*0720*/  REDG.E.ADD.F64.RN.STRONG.GPU desc[UR6][R10.64+-0x10], R16 ;  /* 0xfffff0100a0079a6 */ /* 0x0003e8000c12ff06 */
[----:B------:R-:W2:Y:S02]  /*0730*/  LDG.E.64 R18, desc[UR6][R8.64+-0x8] ;  /* 0xfffff80608127981 */ /* 0x000ea4000c1e1b00 */
[----:B--2---:R-:W-:-:S07]  /*0740*/  DMUL R18, R2, R18 ;  /* 0x0000001202127228 */ /* 0x004fce0000000000 */
[----:B------:R2:W-:Y:S04]  /*0750*/  REDG.E.ADD.F64.RN.STRONG.GPU desc[UR6][R10.64+-0x8], R18 ;  /* 0xfffff8120a0079a6 */ /* 0x0005e8000c12ff06 */
[----:B---3--:R-:W3:Y:S02]  /*0760*/  LDG.E.64 R20, desc[UR6][R8.64] ;  /* 0x0000000608147981 */ /* 0x008ee4000c1e1b00 */
[----:B---3--:R-:W-:-:S07]  /*0770*/  DMUL R20, R2, R20 ;  /* 0x0000001402147228 */ /* 0x008fce0000000000 */
[----:B------:R3:W-:Y:S04]  /*0780*/  REDG.E.ADD.F64.RN.STRONG.GPU desc[UR6][R10.64], R20 ;  /* 0x000000140a0079a6 */ /* 0x0007e8000c12ff06 */
[----:B----4-:R-:W4:Y:S02]  /*0790*/  LDG.E.64 R22, desc[UR6][R8.64+0x8] ;  /* 0x0000080608167981 */ /* 0x010f24000c1e1b00 */
[----:B----4-:R-:W-:-:S07]  /*07a0*/  DMUL R22, R2, R22 ;  /* 0x0000001602167228 */ /* 0x010fce0000000000 */
[----:B------:R4:W-:Y:S04]  /*07b0*/  REDG.E.ADD.F64.RN.STRONG.GPU desc[UR6][R10.64+0x8], R22 ;  /* 0x000008160a0079a6 */ /* 0x0009e8000c12ff06 */
[----:B0-----:R-:W2:Y:S02]  /*07c0*/  LDG.E.64 R14, desc[UR6][R8.64+0x10] ;  /* 0x00001006080e7981 */ /* 0x001ea4000c1e1b00 */
[----:B--2---:R-:W-:-:S07]  /*07d0*/  DMUL R14, R2, R14 ;  /* 0x0000000e020e7228 */ /* 0x004fce0000000000 */
[----:B------:R0:W-:Y:S04]  /*07e0*/  REDG.E.ADD.F64.RN.STRONG.GPU desc[UR6][R10.64+0x10], R14 ;  /* 0x0000100e0a0079a6 */ /* 0x0001e8000c12ff06 */
[----:B-1----:R-:W2:Y:S02]  /*07f0*/  LDG.E.64 R16, desc[UR6][R8.64+0x18] ;  /* 0x0000180608107981 */ /* 0x002ea4000c1e1b00 */
[----:B--2---:R-:W-:-:S07]  /*0800*/  DMUL R16, R2, R16 ;  /* 0x0000001002107228 */ /* 0x004fce0000000000 */
[----:B------:R-:W-:Y:S04]  /*0810*/  REDG.E.ADD.F64.RN.STRONG.GPU desc[UR6][R10.64+0x18], R16 ;  /* 0x000018100a0079a6 */ /* 0x000fe8000c12ff06 */
[----:B------:R-:W2:Y:S02]  /*0820*/  LDG.E.64 R18, desc[UR6][R8.64+0x20] ;  /* 0x0000200608127981 */ /* 0x000ea4000c1e1b00 */
[----:B--2---:R-:W-:-:S07]  /*0830*/  DMUL R18, R2, R18 ;  /* 0x0000001202127228 */ /* 0x004fce0000000000 */
[----:B------:R1:W-:Y:S04]  /*0840*/  REDG.E.ADD.F64.RN.STRONG.GPU desc[UR6][R10.64+0x20], R18 ;  /* 0x000020120a0079a6 */ /* 0x0003e8000c12ff06 */
[----:B---3--:R-:W2:Y:S02]  /*0850*/  LDG.E.64 R20, desc[UR6][R8.64+0x28] ;  /* 0x0000280608147981 */ /* 0x008ea4000c1e1b00 */
[----:B--2---:R-:W-:-:S07]  /*0860*/  DMUL R20, R2, R20 ;  /* 0x0000001402147228 */ /* 0x004fce0000000000 */
[----:B------:R2:W-:Y:S04]  /*0870*/  REDG.E.ADD.F64.RN.STRONG.GPU desc[UR6][R10.64+0x28], R20 ;  /* 0x000028140a0079a6 */ /* 0x0005e8000c12ff06 */
[----:B----4-:R-:W3:Y:S01]  /*0880*/  LDG.E.64 R22, desc[UR6][R8.64+0x30] ;  /* 0x0000300608167981 */ /* 0x010ee2000c1e1b00 */
[----:B------:R-:W-:Y:S01]  /*0890*/  IADD3 R13, P0, PT, R13, -0x10, RZ ;  /* 0xfffffff00d0d7810 */ /* 0x000fe20007f1e0ff */
[----:B---3--:R-:W-:-:S07]  /*08a0*/  DMUL R22, R2, R22 ;  /* 0x0000001602167228 */ /* 0x008fce0000000000 */
[----:B------:R2:W-:Y:S04]  /*08b0*/  REDG.E.ADD.F64.RN.STRONG.GPU desc[UR6][R10.64+0x30], R22 ;  /* 0x000030160a0079a6 */ /* 0x0005e8000c12ff06 */
[----:B0-----:R-:W3:Y:S01]  /*08c0*/  LDG.E.64 R14, desc[UR6][R8.64+0x38] ;  /* 0x00003806080e7981 */ /* 0x001ee2000c1e1b00 */
[----:B------:R-:W-:Y:S02]  /*08d0*/  IADD3.X R12, PT, PT, R12, -0x1, RZ, P0, !PT ;  /* 0xffffffff0c0c7810 */ /* 0x000fe400007fe4ff */
[----:B------:R-:W-:-:S04]  /*08e0*/  ISETP.NE.U32.AND P0, PT, R13, RZ, PT ;  /* 0x000000ff0d00720c */ /* 0x000fc80003f05070 */
[----:B------:R-:W-:Y:S02]  /*08f0*/  ISETP.NE.AND.EX P0, PT, R12, RZ, PT, P0 ;  /* 0x000000ff0c00720c */ /* 0x000fe40003f05300 */
[----:B-1----:R-:W-:Y:S02]  /*0900*/  IADD3 R18, P1, PT, R8, 0x80, RZ ;  /* 0x0000008008127810 */ /* 0x002fe40007f3e0ff */
[----:B------:R-:W-:-:S03]  /*0910*/  IADD3 R16, P2, PT, R10, 0x80, RZ ;  /* 0x000000800a107810 */ /* 0x000fc60007f5e0ff */
[----:B------:R-:W-:Y:S01]  /*0920*/  IMAD.X R19, RZ, RZ, R9, P1 ;  /* 0x000000ffff137224 */ /* 0x000fe200008e0609 */
[----:B------:R-:W-:Y:S01]  /*0930*/  IADD3.X R17, PT, PT, RZ, R11, RZ, P2, !PT ;  /* 0x0000000bff117210 */ /* 0x000fe200017fe4ff */
[----:B---3--:R-:W-:-:S07]  /*0940*/  DMUL R14, R2, R14 ;  /* 0x0000000e020e7228 */ /* 0x008fce0000000000 */
[----:B------:R2:W-:Y:S01]  /*0950*/  REDG.E.ADD.F64.RN.STRONG.GPU desc[UR6][R10.64+0x38], R14 ;  /* 0x0000380e0a0079a6 */ /* 0x0005e2000c12ff06 */
[----:B------:R-:W-:Y:S05]  /*0960*/  @P0 BRA `(.L_x_32) ;  /* 0xfffffffc000c0947 */ /* 0x000fea000383ffff */
[----:B------:R-:W-:Y:S02]  /*0970*/  IMAD.MOV.U32 R8, RZ, RZ, R7 ;  /* 0x000000ffff087224 */ /* 0x000fe400078e0007 */
[----:B------:R-:W-:-:S07]  /*0980*/  IMAD.MOV.U32 R7, RZ, RZ, RZ ;  /* 0x000000ffff077224 */ /* 0x000fce00078e00ff */
.L_x_31:
[----:B--2---:R-:W-:-:S04]  /*0990*/  LOP3.LUT R10, R6, 0xd, RZ, 0xc0, !PT ;  /* 0x0000000d060a7812 */ /* 0x004fc800078ec0ff */
[----:B------:R-:W-:-:S04]  /*09a0*/  ISETP.NE.U32.AND P0, PT, R10, RZ, PT ;  /* 0x000000ff0a00720c */ /* 0x000fc80003f05070 */
[----:B------:R-:W-:-:S13]  /*09b0*/  ISETP.NE.AND.EX P0, PT, RZ, RZ, PT, P0 ;  /* 0x000000ffff00720c */ /* 0x000fda0003f05300 */
[----:B------:R-:W-:Y:S05]  /*09c0*/  @!P0 EXIT ;  /* 0x000000000000894d */ /* 0x000fea0003800000 */
[----:B------:R-:W-:Y:S02]  /*09d0*/  ISETP.GE.U32.AND P1, PT, R10, 0x8, PT ;  /* 0x000000080a00780c */ /* 0x000fe40003f26070 */
[----:B------:R-:W-:Y:S02]  /*09e0*/  LOP3.LUT R9, R6, 0x5, RZ, 0xc0, !PT ;  /* 0x0000000506097812 */ /* 0x000fe400078ec0ff */
[----:B------:R-:W-:Y:S02]  /*09f0*/  ISETP.GE.U32.AND.EX P1, PT, RZ, RZ, PT, P1 ;  /* 0x000000ffff00720c */ /* 0x000fe40003f26110 */
[----:B------:R-:W-:-:S04]  /*0a00*/  ISETP.NE.U32.AND P0, PT, R9, RZ, PT ;  /* 0x000000ff0900720c */ /* 0x000fc80003f05070 */
[----:B------:R-:W-:-:S07]  /*0a10*/  ISETP.NE.AND.EX P0, PT, RZ, RZ, PT, P0 ;  /* 0x000000ffff00720c */ /* 0x000fce0003f05300 */
[----:B------:R-:W-:Y:S06]  /*0a20*/  @!P1 BRA `(.L_x_33) ;  /* 0x0000000000889947 */ /* 0x000fec0003800000 */
[----:B------:R-:W0:Y:S01]  /*0a30*/  LDC.64 R12, c[0x0][0x388] ;  /* 0x0000e200ff0c7b82 */ /* 0x000e220000000a00 */
[----:B------:R-:W-:-:S05]  /*0a40*/  IADD3 R10, P1, PT, R8, R4, RZ ;  /* 0x00000004080a7210 */ /* 0x000fca0007f3e0ff */
[----:B------:R-:W-:Y:S01]  /*0a50*/  IMAD.X R11, R7, 0x1, R0, P1 ;  /* 0x00000001070b7824 */ /* 0x000fe200008e0600 */
[----:B0-----:R-:W-:-:S04]  /*0a60*/  LEA R12, P1, R10, R12, 0x3 ;  /* 0x0000000c0a0c7211 */ /* 0x001fc800078218ff */
[----:B------:R-:W-:Y:S02]  /*0a70*/  LEA.HI.X R13, R10, R13, R11, 0x3, P1 ;  /* 0x0000000d0a0d7211 */ /* 0x000fe400008f1c0b */
[----:B------:R-:W0:Y:S03]  /*0a80*/  LDC.64 R10, c[0x0][0x380] ;  /* 0x0000e000ff0a7b82 */ /* 0x000e260000000a00 */
[----:B------:R-:W2:Y:S01]  /*0a90*/  LDG.E.64 R14, desc[UR6][R12.64] ;  /* 0x000000060c0e7981 */ /* 0x000ea2000c1e1b00 */
[----:B0-----:R-:W-:-:S04]  /*0aa0*/  LEA R10, P1, R8, R10, 0x3 ;  /* 0x0000000a080a7211 */ /* 0x001fc800078218ff */
[----:B------:R-:W-:Y:S01]  /*0ab0*/  LEA.HI.X R11, R8, R11, R7, 0x3, P1 ;  /* 0x0000000b080b7211 */ /* 0x000fe200008f1c07 */
[----:B--2--5:R-:W-:-:S07]  /*0ac0*/  DMUL R14, R2, R14 ;  /* 0x0000000e020e7228 */ /* 0x024fce0000000000 */
        /* <DEDUP_REMOVED lines=13> */
[----:B0-----:R-:W4:Y:S02]  /*0ba0*/  LDG.E.64 R14, desc[UR6][R12.64+0x28] ;  /* 0x000028060c0e7981 */ /* 0x001f24000c1e1b00 */
[----:B----4-:R-:W-:-:S07]  /*0bb0*/  DMUL R14, R2, R14 ;  /* 0x0000000e020e7228 */ /* 0x010fce0000000000 */
[----:B------:R3:W-:Y:S04]  /*0bc0*/  REDG.E.ADD.F64.RN.STRONG.GPU desc[UR6][R10.64+0x28], R14 ;  /* 0x0000280e0a0079a6 */ /* 0x0007e8000c12ff06 */
[----:B-1----:R-:W4:Y:S02]  /*0bd0*/  LDG.E.64 R16, desc[UR6][R12.64+0x30] ;  /* 0x000030060c107981 */ /* 0x002f24000c1e1b00 */
[----:B----4-:R-:W-:-:S07]  /*0be0*/  DMUL R16, R2, R16 ;  /* 0x0000001002107228 */ /* 0x010fce0000000000 */
[----:B------:R3:W-:Y:S04]  /*0bf0*/  REDG.E.ADD.F64.RN.STRONG.GPU desc[UR6][R10.64+0x30], R16 ;  /* 0x000030100a0079a6 */ /* 0x0007e8000c12ff06 */
[----:B--2---:R-:W2:Y:S01]  /*0c00*/  LDG.E.64 R18, desc[UR6][R12.64+0x38] ;  /* 0x000038060c127981 */ /* 0x004ea2000c1e1b00 */
[----:B------:R-:W-:Y:S01]  /*0c10*/  IADD3 R8, P1, PT, R8, 0x8, RZ ;  /* 0x0000000808087810 */ /* 0x000fe20007f3e0ff */
[----:B--2---:R-:W-:-:S07]  /*0c20*/  DMUL R18, R2, R18 ;  /* 0x0000001202127228 */ /* 0x004fce0000000000 */
[----:B------:R3:W-:Y:S01]  /*0c30*/  REDG.E.ADD.F64.RN.STRONG.GPU desc[UR6][R10.64+0x38], R18 ;  /* 0x000038120a0079a6 */ /* 0x0007e2000c12ff06 */
[----:B------:R-:W-:-:S07]  /*0c40*/  IMAD.X R7, RZ, RZ, R7, P1 ;  /* 0x000000ffff077224 */ /* 0x000fce00008e0607 */
.L_x_33:
[----:B------:R-:W-:Y:S05]  /*0c50*/  @!P0 EXIT ;  /* 0x000000000000894d */ /* 0x000fea0003800000 */
[----:B------:R-:W-:Y:S02]  /*0c60*/  ISETP.GE.U32.AND P1, PT, R9, 0x4, PT ;  /* 0x000000040900780c */ /* 0x000fe40003f26070 */
[----:B------:R-:W-:Y:S02]  /*0c70*/  LOP3.LUT R6, R6, 0x1, RZ, 0xc0, !PT ;  /* 0x0000000106067812 */ /* 0x000fe400078ec0ff */
[----:B------:R-:W-:Y:S02]  /*0c80*/  ISETP.GE.U32.AND.EX P1, PT, RZ, RZ, PT, P1 ;  /* 0x000000ffff00720c */ /* 0x000fe40003f26110 */
[----:B------:R-:W-:-:S04]  /*0c90*/  ISETP.NE.U32.AND P0, PT, R6, 0x1, PT ;  /* 0x000000010600780c */ /* 0x000fc80003f05070 */
[----:B------:R-:W-:-:S07]  /*0ca0*/  ISETP.NE.U32.AND.EX P0, PT, RZ, RZ, PT, P0 ;  /* 0x000000ffff00720c */ /* 0x000fce0003f05100 */
[----:B------:R-:W-:Y:S06]  /*0cb0*/  @!P1 BRA `(.L_x_34) ;  /* 0x0000000000589947 */ /* 0x000fec0003800000 */
[----:B------:R-:W0:Y:S01]  /*0cc0*/  LDC.64 R12, c[0x0][0x388] ;  /* 0x0000e200ff0c7b82 */ /* 0x000e220000000a00 */
[----:B------:R-:W-:-:S04]  /*0cd0*/  IADD3 R6, P1, PT, R8, R4, RZ ;  /* 0x0000000408067210 */ /* 0x000fc80007f3e0ff */
[----:B------:R-:W-:-:S03]  /*0ce0*/  IADD3.X R9, PT, PT, R7, R0, RZ, P1, !PT ;  /* 0x0000000007097210 */ /* 0x000fc60000ffe4ff */
[----:B---3--:R-:W1:Y:S01]  /*0cf0*/  LDC.64 R10, c[0x0][0x380] ;  /* 0x0000e000ff0a7b82 */ /* 0x008e620000000a00 */
[----:B0-----:R-:W-:-:S04]  /*0d00*/  LEA R12, P1, R6, R12, 0x3 ;  /* 0x0000000c060c7211 */ /* 0x001fc800078218ff */
[----:B------:R-:W-:-:S05]  /*0d10*/  LEA.HI.X R13, R6, R13, R9, 0x3, P1 ;  /* 0x0000000d060d7211 */ /* 0x000fca00008f1c09 */
[----:B------:R-:W2:Y:S01]  /*0d20*/  LDG.E.64 R14, desc[UR6][R12.64] ;  /* 0x000000060c0e7981 */ /* 0x000ea2000c1e1b00 */
[----:B-1----:R-:W-:-:S04]  /*0d30*/  LEA R10, P1, R8, R10, 0x3 ;  /* 0x0000000a080a7211 */ /* 0x002fc800078218ff */
        /* <DEDUP_REMOVED lines=9> */
[----:B------:R-:W2:Y:S01]  /*0dd0*/  LDG.E.64 R20, desc[UR6][R12.64+0x18] ;  /* 0x000018060c147981 */ /* 0x000ea2000c1e1b00 */
[----:B------:R-:W-:Y:S01]  /*0de0*/  IADD3 R8, P1, PT, R8, 0x4, RZ ;  /* 0x0000000408087810 */ /* 0x000fe20007f3e0ff */
[----:B--2---:R-:W-:-:S07]  /*0df0*/  DMUL R20, R2, R20 ;  /* 0x0000001402147228 */ /* 0x004fce0000000000 */
[----:B------:R0:W-:Y:S01]  /*0e00*/  REDG.E.ADD.F64.RN.STRONG.GPU desc[UR6][R10.64+0x18], R20 ;  /* 0x000018140a0079a6 */ /* 0x0001e2000c12ff06 */
[----:B------:R-:W-:-:S07]  /*0e10*/  IMAD.X R7, RZ, RZ, R7, P1 ;  /* 0x000000ffff077224 */ /* 0x000fce00008e0607 */
.L_x_34:
[----:B------:R-:W-:Y:S05]  /*0e20*/  @P0 EXIT ;  /* 0x000000000000094d */ /* 0x000fea0003800000 */
[----:B0--3--:R-:W0:Y:S01]  /*0e30*/  LDC.64 R10, c[0x0][0x388] ;  /* 0x0000e200ff0a7b82 */ /* 0x009e220000000a00 */
[----:B------:R-:W-:-:S05]  /*0e40*/  IADD3 R4, P0, PT, R8, R4, RZ ;  /* 0x0000000408047210 */ /* 0x000fca0007f1e0ff */
[----:B------:R-:W-:Y:S02]  /*0e50*/  IMAD.X R0, R7, 0x1, R0, P0 ;  /* 0x0000000107007824 */ /* 0x000fe400000e0600 */
[----:B------:R-:W1:Y:S01]  /*0e60*/  LDC.64 R12, c[0x0][0x380] ;  /* 0x0000e000ff0c7b82 */ /* 0x000e620000000a00 */
[----:B0-----:R-:W-:-:S04]  /*0e70*/  LEA R10, P0, R4, R10, 0x3 ;  /* 0x0000000a040a7211 */ /* 0x001fc800078018ff */
[----:B------:R-:W-:-:S05]  /*0e80*/  LEA.HI.X R11, R4, R11, R0, 0x3, P0 ;  /* 0x0000000b040b7211 */ /* 0x000fca00000f1c00 */
[----:B------:R-:W2:Y:S01]  /*0e90*/  LDG.E.64 R4, desc[UR6][R10.64] ;  /* 0x000000060a047981 */ /* 0x000ea2000c1e1b00 */
[----:B-1----:R-:W-:-:S04]  /*0ea0*/  LEA R6, P0, R8, R12, 0x3 ;  /* 0x0000000c08067211 */ /* 0x002fc800078018ff */
[----:B------:R-:W-:Y:S01]  /*0eb0*/  LEA.HI.X R7, R8, R13, R7, 0x3, P0 ;  /* 0x0000000d08077211 */ /* 0x000fe200000f1c07 */
[----:B--2--5:R-:W-:-:S07]  /*0ec0*/  DMUL R4, R2, R4 ;  /* 0x0000000402047228 */ /* 0x024fce0000000000 */
[----:B------:R-:W-:Y:S01]  /*0ed0*/  REDG.E.ADD.F64.RN.STRONG.GPU desc[UR6][R6.64], R4 ;  /* 0x00000004060079a6 */ /* 0x000fe2000c12ff06 */
[----:B------:R-:W-:Y:S05]  /*0ee0*/  EXIT ;  /* 0x000000000000794d */ /* 0x000fea0003800000 */
        .weak           $__internal_0_$__cuda_sm20_div_u64
        .type           $__internal_0_$__cuda_sm20_div_u64,@function
        .size           $__internal_0_$__cuda_sm20_div_u64,(.L_x_36 - $__internal_0_$__cuda_sm20_div_u64)
$__internal_0_$__cuda_sm20_div_u64:
[----:B------:R-:W0:Y:S02]  /*0ef0*/  LDCU UR4, c[0x0][0x398] ;  /* 0x00007300ff0477ac */ /* 0x000e240008000800 */
[----:B0-----:R-:W-:-:S06]  /*0f00*/  IMAD.U32 R4, RZ, RZ, UR4 ;  /* 0x00000004ff047e24 */ /* 0x001fcc000f8e00ff */
[----:B------:R-:W0:Y:S08]  /*0f10*/  I2F.U64.RP R4, R4 ;  /* 0x0000000400047312 */ /* 0x000e300000309000 */
[----:B0-----:R-:W0:Y:S02]  /*0f20*/  MUFU.RCP R2, R4 ;  /* 0x0000000400027308 */ /* 0x001e240000001000 */
[----:B0-----:R-:W-:-:S06]  /*0f30*/  VIADD R2, R2, 0x1ffffffe ;  /* 0x1ffffffe02027836 */ /* 0x001fcc0000000000 */
[----:B------:R-:W0:Y:S02]  /*0f40*/  F2I.U64.TRUNC R2, R2 ;  /* 0x0000000200027311 */ /* 0x000e24000020d800 */
[----:B0-----:R-:W-:-:S04]  /*0f50*/  IMAD.WIDE.U32 R6, R2, UR4, RZ ;  /* 0x0000000402067c25 */ /* 0x001fc8000f8e00ff */
[----:B------:R-:W-:Y:S01]  /*0f60*/  IMAD R7, R2, R5, R7 ;  /* 0x0000000502077224 */ /* 0x000fe200078e0207 */
[----:B------:R-:W-:-:S03]  /*0f70*/  IADD3 R9, P0, PT, RZ, -R6, RZ ;  /* 0x80000006ff097210 */ /* 0x000fc60007f1e0ff */
[----:B------:R-:W-:Y:S02]  /*0f80*/  IMAD R7, R3, UR4, R7 ;  /* 0x0000000403077c24 */ /* 0x000fe4000f8e0207 */
[----:B------:R-:W-:-:S03]  /*0f90*/  IMAD.HI.U32 R6, R2, R9, RZ ;  /* 0x0000000902067227 */ /* 0x000fc600078e00ff */
[----:B------:R-:W-:Y:S01]  /*0fa0*/  IADD3.X R13, PT, PT, RZ, ~R7, RZ, P0, !PT ;  /* 0x80000007ff0d7210 */ /* 0x000fe200007fe4ff */
[----:B------:R-:W-:-:S04]  /*0fb0*/  IMAD.MOV.U32 R7, RZ, RZ, R2 ;  /* 0x000000ffff077224 */ /* 0x000fc800078e0002 */
[----:B------:R-:W-:-:S04]  /*0fc0*/  IMAD.WIDE.U32 R6, P0, R2, R13, R6 ;  /* 0x0000000d02067225 */ /* 0x000fc80007800006 */
[C---:B------:R-:W-:Y:S02]  /*0fd0*/  IMAD R15, R3.reuse, R13, RZ ;  /* 0x0000000d030f7224 */ /* 0x040fe400078e02ff */
[----:B------:R-:W-:-:S04]  /*0fe0*/  IMAD.HI.U32 R6, P1, R3, R9, R6 ;  /* 0x0000000903067227 */ /* 0x000fc80007820006 */
[----:B------:R-:W-:Y:S01]  /*0ff0*/  IMAD.HI.U32 R13, R3, R13, RZ ;  /* 0x0000000d030d7227 */ /* 0x000fe200078e00ff */
[----:B------:R-:W-:-:S03]  /*1000*/  IADD3 R7, P2, PT, R15, R6, RZ ;  /* 0x000000060f077210 */ /* 0x000fc60007f5e0ff */
[----:B------:R-:W-:Y:S02]  /*1010*/  IMAD.X R4, R13, 0x1, R3, P0 ;  /* 0x000000010d047824 */ /* 0x000fe400000e0603 */
[----:B------:R-:W-:-:S03]  /*1020*/  IMAD.WIDE.U32 R2, R7, UR4, RZ ;  /* 0x0000000407027c25 */ /* 0x000fc6000f8e00ff */
[----:B------:R-:W-:Y:S01]  /*1030*/  IADD3.X R9, PT, PT, RZ, RZ, R4, P2, P1 ;  /* 0x000000ffff097210 */ /* 0x000fe200017e2404 */
[----:B------:R-:W-:Y:S01]  /*1040*/  IMAD R4, R7, R5, R3 ;  /* 0x0000000507047224 */ /* 0x000fe200078e0203 */
[----:B------:R-:W-:-:S03]  /*1050*/  IADD3 R3, P0, PT, RZ, -R2, RZ ;  /* 0x80000002ff037210 */ /* 0x000fc60007f1e0ff */
[----:B------:R-:W-:Y:S02]  /*1060*/  IMAD R4, R9, UR4, R4 ;  /* 0x0000000409047c24 */ /* 0x000fe4000f8e0204 */
[----:B------:R-:W-:-:S04]  /*1070*/  IMAD.HI.U32 R6, R7, R3, RZ ;  /* 0x0000000307067227 */ /* 0x000fc800078e00ff */
[----:B------:R-:W-:-:S04]  /*1080*/  IMAD.X R4, RZ, RZ, ~R4, P0 ;  /* 0x000000ffff047224 */ /* 0x000fc800000e0e04 */
[----:B------:R-:W-:-:S04]  /*1090*/  IMAD.WIDE.U32 R6, P0, R7, R4, R6 ;  /* 0x0000000407067225 */ /* 0x000fc80007800006 */
[C---:B------:R-:W-:Y:S02]  /*10a0*/  IMAD R2, R9.reuse, R4, RZ ;  /* 0x0000000409027224 */ /* 0x040fe400078e02ff */
[----:B------:R-:W-:Y:S01]  /*10b0*/  IMAD.HI.U32 R7, P1, R9, R3, R6 ;  /* 0x0000000309077227 */ /* 0x000fe20007820006 */
[----:B------:R-:W-:-:S03]  /*10c0*/  MOV R3, RZ ;  /* 0x000000ff00037202 */ /* 0x000fc60000000f00 */
[----:B------:R-:W-:Y:S01]  /*10d0*/  IMAD.HI.U32 R4, R9, R4, RZ ;  /* 0x0000000409047227 */ /* 0x000fe200078e00ff */
[----:B------:R-:W-:-:S03]  /*10e0*/  IADD3 R7, P2, PT, R2, R7, RZ ;  /* 0x0000000702077210 */ /* 0x000fc60007f5e0ff */
[----:B------:R-:W-:Y:S02]  /*10f0*/  IMAD.X R9, R4, 0x1, R9, P0 ;  /* 0x0000000104097824 */ /* 0x000fe400000e0609 */
[----:B------:R-:W-:-:S03]  /*1100*/  IMAD.HI.U32 R2, R7, R10, RZ ;  /* 0x0000000a07027227 */ /* 0x000fc600078e00ff */
[----:B------:R-:W-:Y:S01]  /*1110*/  IADD3.X R9, PT, PT, RZ, RZ, R9, P2, P1 ;  /* 0x000000ffff097210 */ /* 0x000fe200017e2409 */
[----:B------:R-:W-:-:S04]  /*1120*/  IMAD.WIDE.U32 R2, RZ, R7, R2 ;  /* 0x00000007ff027225 */ /* 0x000fc800078e0002 */
[----:B------:R-:W-:-:S04]  /*1130*/  IMAD.HI.U32 R2, P0, R9, R10, R2 ;  /* 0x0000000a09027227 */ /* 0x000fc80007800002 */
[----:B------:R-:W-:Y:S01]  /*1140*/  IMAD.X R4, RZ, RZ, RZ, P0 ;  /* 0x000000ffff047224 */ /* 0x000fe200000e06ff */
[----:B------:R-:W-:-:S05]  /*1150*/  IADD3 R6, P1, PT, RZ, R2, RZ ;  /* 0x00000002ff067210 */ /* 0x000fca0007f3e0ff */
[----:B------:R-:W-:-:S04]  /*1160*/  IMAD.WIDE.U32 R2, R6, UR4, RZ ;  /* 0x0000000406027c25 */ /* 0x000fc8000f8e00ff */
[----:B------:R-:W-:Y:S01]  /*1170*/  IMAD.X R4, RZ, RZ, R4, P1 ;  /* 0x000000ffff047224 */ /* 0x000fe200008e0604 */
[----:B------:R-:W-:Y:S01]  /*1180*/  IADD3 R9, P1, PT, -R2, R10, RZ ;  /* 0x0000000a02097210 */ /* 0x000fe20007f3e1ff */
[----:B------:R-:W-:-:S03]  /*1190*/  IMAD R3, R6, R5, R3 ;  /* 0x0000000506037224 */ /* 0x000fc600078e0203 */
[C---:B------:R-:W-:Y:S01]  /*11a0*/  ISETP.GE.U32.AND P0, PT, R9.reuse, UR4, PT ;  /* 0x0000000409007c0c */ /* 0x040fe2000bf06070 */
[----:B------:R-:W-:Y:S01]  /*11b0*/  IMAD R3, R4, UR4, R3 ;  /* 0x0000000404037c24 */ /* 0x000fe2000f8e0203 */
[----:B------:R-:W-:-:S03]  /*11c0*/  IADD3 R2, P2, PT, R9, -UR4, RZ ;  /* 0x8000000409027c10 */ /* 0x000fc6000ff5e0ff */
[----:B------:R-:W-:Y:S01]  /*11d0*/  IMAD.X R12, RZ, RZ, ~R3, P1 ;  /* 0x000000ffff0c7224 */ /* 0x000fe200008e0e03 */
[----:B------:R-:W-:-:S03]  /*11e0*/  IADD3 R3, P1, PT, R6, 0x1, RZ ;  /* 0x0000000106037810 */ /* 0x000fc60007f3e0ff */
[C---:B------:R-:W-:Y:S01]  /*11f0*/  IMAD.X R8, R12.reuse, 0x1, ~R5, P2 ;  /* 0x000000010c087824 */ /* 0x040fe200010e0e05 */
[----:B------:R-:W-:Y:S02]  /*1200*/  ISETP.GE.U32.AND.EX P0, PT, R12, R5, PT, P0 ;  /* 0x000000050c00720c */ /* 0x000fe40003f06100 */
[----:B------:R-:W-:Y:S02]  /*1210*/  IADD3.X R7, PT, PT, RZ, R4, RZ, P1, !PT ;  /* 0x00000004ff077210 */ /* 0x000fe40000ffe4ff */
[----:B------:R-:W-:Y:S02]  /*1220*/  SEL R2, R2, R9, P0 ;  /* 0x0000000902027207 */ /* 0x000fe40000000000 */
[----:B------:R-:W-:Y:S02]  /*1230*/  SEL R3, R3, R6, P0 ;  /* 0x0000000603037207 */ /* 0x000fe40000000000 */
[----:B------:R-:W-:Y:S02]  /*1240*/  SEL R6, R8, R12, P0 ;  /* 0x0000000c08067207 */ /* 0x000fe40000000000 */
[----:B------:R-:W-:-:S02]  /*1250*/  SEL R4, R7, R4, P0 ;  /* 0x0000000407047207 */ /* 0x000fc40000000000 */
[----:B------:R-:W-:Y:S01]  /*1260*/  ISETP.GE.U32.AND P0, PT, R2, UR4, PT ;  /* 0x0000000402007c0c */ /* 0x000fe2000bf06070 */
[----:B------:R-:W-:Y:S01]  /*1270*/  IMAD.MOV.U32 R2, RZ, RZ, R0 ;  /* 0x000000ffff027224 */ /* 0x000fe200078e0000 */
[----:B------:R-:W-:Y:S02]  /*1280*/  IADD3 R8, P2, PT, R3, 0x1, RZ ;  /* 0x0000000103087810 */ /* 0x000fe40007f5e0ff */
[----:B------:R-:W-:Y:S02]  /*1290*/  ISETP.GE.U32.AND.EX P0, PT, R6, R5, PT, P0 ;  /* 0x000000050600720c */ /* 0x000fe40003f06100 */
[----:B------:R-:W-:Y:S01]  /*12a0*/  ISETP.NE.U32.AND P1, PT, RZ, UR4, PT ;  /* 0x00000004ff007c0c */ /* 0x000fe2000bf25070 */
[----:B------:R-:W-:Y:S01]  /*12b0*/  IMAD.X R9, RZ, RZ, R4, P2 ;  /* 0x000000ffff097224 */ /* 0x000fe200010e0604 */
[----:B------:R-:W-:Y:S01]  /*12c0*/  SEL R8, R8, R3, P0 ;  /* 0x0000000308087207 */ /* 0x000fe20000000000 */
[----:B------:R-:W-:Y:S01]  /*12d0*/  IMAD.MOV.U32 R3, RZ, RZ, 0x0 ;  /* 0x00000000ff037424 */ /* 0x000fe200078e00ff */
[----:B------:R-:W-:-:S02]  /*12e0*/  ISETP.NE.AND.EX P1, PT, R5, RZ, PT, P1 ;  /* 0x000000ff0500720c */ /* 0x000fc40003f25310 */
[----:B------:R-:W-:Y:S02]  /*12f0*/  SEL R9, R9, R4, P0 ;  /* 0x0000000409097207 */ /* 0x000fe40000000000 */
[----:B------:R-:W-:Y:S02]  /*1300*/  SEL R8, R8, 0xffffffff, P1 ;  /* 0xffffffff08087807 */ /* 0x000fe40000800000 */
[----:B------:R-:W-:Y:S01]  /*1310*/  SEL R9, R9, 0xffffffff, P1 ;  /* 0xffffffff09097807 */ /* 0x000fe20000800000 */
[----:B------:R-:W-:Y:S06]  /*1320*/  RET.REL.NODEC R2 `(_Z10_kernel_v1PdS_S_i) ;  /* 0xffffffec02347950 */ /* 0x000fec0003c3ffff */
.L_x_35:
        /* <DEDUP_REMOVED lines=13> */
.L_x_36:


//--------------------- .nv.shared._Z10_kernel_v3PdS_S_i --------------------------
	.section	.nv.shared._Z10_kernel_v3PdS_S_i,"aw",@nobits
	.sectionflags	@""
	.align	8
.nv.shared._Z10_kernel_v3PdS_S_i:
	.zero		3072


//--------------------- .nv.shared.reserved.0     --------------------------
	.section	.nv.shared.reserved.0,"aw",@nobits
	.weak		__nv_reservedSMEM_offset_0_alias
	.size		__nv_reservedSMEM_offset_0_alias, 0, 64
	.other		__nv_reservedSMEM_offset_0_alias,@"STO_CUDA_RESERVED_SHARED STV_DEFAULT"
__nv_reservedSMEM_offset_0_alias:
	.zero		0
	.zero		64


//--------------------- .nv.constant0._Z10_kernel_v3PdS_S_i --------------------------
	.section	.nv.constant0._Z10_kernel_v3PdS_S_i,"a",@progbits
	.sectionflags	@""
	.align	4
.nv.constant0._Z10_kernel_v3PdS_S_i:
	.zero		924


//--------------------- .nv.constant0._Z10_kernel_v2PdS_S_i --------------------------
	.section	.nv.constant0._Z10_kernel_v2PdS_S_i,"a",@progbits
	.sectionflags	@""
	.align	4
.nv.constant0._Z10_kernel_v2PdS_S_i:
	.zero		924


//--------------------- .nv.constant0._Z10_kernel_v1PdS_S_i --------------------------
	.section	.nv.constant0._Z10_kernel_v1PdS_S_i,"a",@progbits
	.sectionflags	@""
	.align	4
.nv.constant0._Z10_kernel_v1PdS_S_i:
	.zero		924


//--------------------- SYMBOLS --------------------------

	.type		.nv.reservedSmem.offset0,@object
	.size		.nv.reservedSmem.offset0,0x4
	.type		.nv.reservedSmem.cap,@object
	.size		.nv.reservedSmem.cap,0x4
